	.target	sm_100a

	.elftype	@"ET_EXEC"


//--------------------- .note.nv.tkinfo           --------------------------
	.section	.note.nv.tkinfo,"",@"SHT_NOTE"
	.sectionflags	@"SHF_NOTE_NV_TKINFO"
	.tkinfo
        /*0018*/ 	.word	0x00000002
        /*0030*/ 	.string	""
        /*0030*/ 	.string	"ptxas"
        /*0030*/ 	.string	"Cuda compilation tools, release 13.0, V13.0.88"
        /*0030*/ 	.string	"Build cuda_13.0.r13.0/compiler.36424714_0"
        /*0030*/ 	.string	"-arch sm_100a -m 64 "



//--------------------- .note.nv.cuinfo           --------------------------
	.section	.note.nv.cuinfo,"",@"SHT_NOTE"
	.sectionflags	@"SHF_NOTE_NV_CUINFO"
        /*0018*/ 	.short	0x0002
        /*001a*/ 	.short	0x0064
        /*001c*/ 	.short	0x0082
	.zero		2


//--------------------- .nv.info                  --------------------------
	.section	.nv.info,"",@"SHT_CUDA_INFO"
	.align	4


	//----- nvinfo : EIATTR_REGCOUNT
	.align		4
        /*0000*/ 	.byte	0x04, 0x2f
        /*0002*/ 	.short	(.L_19 - .L_18)
	.align		4
.L_18:
        /*0004*/ 	.word	index@(_ZN7cutlass13device_kernelINS_4conv6kernel13ConvUniversalINS1_16ConvProblemShapeILNS1_8OperatorE0ELi3EEENS1_10collective14CollectiveConvINS1_47MainloopSm100TmaUmmaWarpSpecializedImplicitGemmILS5_0ELi8ELi3ELi1ELi2EN4cute5tupleIJNSA_1CILi1EEESD_SD_EEEEENSB_IJNSC_ILi64EEENSC_ILi128EEENSB_IJNSC_ILi32EEEEEEEEENS_10tfloat32_tESL_NSA_8TiledMMAINSA_8MMA_AtomIJNSA_17SM100_MMA_TF32_SSISL_SL_fLi64ELi128ELNSA_4UMMA5MajorE0ELSQ_0ELNSP_7ScaleInE0ELSR_0EEEEEENSA_6LayoutISE_NSB_IJNSC_ILi0EEESV_SV_EEEEENSB_IJNSA_10UnderscoreESY_SY_EEEEENS7_6detail27Sm100ImplicitGemmTileTraitsINSA_20SM90_TMA_LOAD_IM2COLENSA_14ComposedLayoutINSA_7SwizzleILi3ELi4ELi3EEENSA_18smem_ptr_flag_bitsILi32EEENSU_INSB_IJNSC_ILi8EEESI_EEENSB_IJSI_SD_EEEEEEEvEENS12_INSA_13SM90_TMA_LOADES1D_vEEEENS_8epilogue10collective18CollectiveEpilogueINS1I_23Sm100TmaWarpSpecializedILi4ELi2ELi16ELb1ELb0EEEJSK_NSB_IJNSU_ISG_SD_EENSU_ISI_SD_EEEEESL_NSB_IJNSB_IJllllEEESD_SV_EEESL_S1R_NS1I_6fusion15FusionCallbacksIS1M_NS1S_17LinearCombinationISL_fSL_fLNS_15FloatRoundStyleE2EEESK_S1P_JEEENSA_5SM1004TMEM4LOAD26SM100_TMEM_LOAD_16dp128b8xES13_S1D_NSA_17SM75_U32x4_LDSM_NENSA_21SM90_TMA_STORE_IM2COLES1D_NSA_17SM90_U32x4_STSM_NENSA_39AutoVectorizingCopyWithAssumedAlignmentILi128EEEEEEvvEEEEvNT_6ParamsE)
        /*0008*/ 	.word	0x0000005e


	//----- nvinfo : EIATTR_FRAME_SIZE
	.align		4
.L_19:
        /*000c*/ 	.byte	0x04, 0x11
        /*000e*/ 	.short	(.L_21 - .L_20)
	.align		4
.L_20:
        /*0010*/ 	.word	index@($__internal_2_$__cuda_sm10x_tcgen05_guardrail_trap_unallocated_columns_being_dealloced)
        /*0014*/ 	.word	0x00000008


	//----- nvinfo : EIATTR_FRAME_SIZE
	.align		4
.L_21:
        /*0018*/ 	.byte	0x04, 0x11
        /*001a*/ 	.short	(.L_23 - .L_22)
	.align		4
.L_22:
        /*001c*/ 	.word	index@($__internal_1_$__cuda_sm10x_tcgen05_guardrail_trap_phase_invalid_during_alloc)
        /*0020*/ 	.word	0x00000008


	//----- nvinfo : EIATTR_FRAME_SIZE
	.align		4
.L_23:
        /*0024*/ 	.byte	0x04, 0x11
        /*0026*/ 	.short	(.L_25 - .L_24)
	.align		4
.L_24:
        /*0028*/ 	.word	index@($__internal_0_$__cuda_sm10x_tcgen05_guardrail_trap_col_being_dealloced_not_returned_by_alloc)
        /*002c*/ 	.word	0x00000008


	//----- nvinfo : EIATTR_FRAME_SIZE
	.align		4
.L_25:
        /*0030*/ 	.byte	0x04, 0x11
        /*0032*/ 	.short	(.L_27 - .L_26)
	.align		4
.L_26:
        /*0034*/ 	.word	index@(_ZN7cutlass13device_kernelINS_4conv6kernel13ConvUniversalINS1_16ConvProblemShapeILNS1_8OperatorE0ELi3EEENS1_10collective14CollectiveConvINS1_47MainloopSm100TmaUmmaWarpSpecializedImplicitGemmILS5_0ELi8ELi3ELi1ELi2EN4cute5tupleIJNSA_1CILi1EEESD_SD_EEEEENSB_IJNSC_ILi64EEENSC_ILi128EEENSB_IJNSC_ILi32EEEEEEEEENS_10tfloat32_tESL_NSA_8TiledMMAINSA_8MMA_AtomIJNSA_17SM100_MMA_TF32_SSISL_SL_fLi64ELi128ELNSA_4UMMA5MajorE0ELSQ_0ELNSP_7ScaleInE0ELSR_0EEEEEENSA_6LayoutISE_NSB_IJNSC_ILi0EEESV_SV_EEEEENSB_IJNSA_10UnderscoreESY_SY_EEEEENS7_6detail27Sm100ImplicitGemmTileTraitsINSA_20SM90_TMA_LOAD_IM2COLENSA_14ComposedLayoutINSA_7SwizzleILi3ELi4ELi3EEENSA_18smem_ptr_flag_bitsILi32EEENSU_INSB_IJNSC_ILi8EEESI_EEENSB_IJSI_SD_EEEEEEEvEENS12_INSA_13SM90_TMA_LOADES1D_vEEEENS_8epilogue10collective18CollectiveEpilogueINS1I_23Sm100TmaWarpSpecializedILi4ELi2ELi16ELb1ELb0EEEJSK_NSB_IJNSU_ISG_SD_EENSU_ISI_SD_EEEEESL_NSB_IJNSB_IJllllEEESD_SV_EEESL_S1R_NS1I_6fusion15FusionCallbacksIS1M_NS1S_17LinearCombinationISL_fSL_fLNS_15FloatRoundStyleE2EEESK_S1P_JEEENSA_5SM1004TMEM4LOAD26SM100_TMEM_LOAD_16dp128b8xES13_S1D_NSA_17SM75_U32x4_LDSM_NENSA_21SM90_TMA_STORE_IM2COLES1D_NSA_17SM90_U32x4_STSM_NENSA_39AutoVectorizingCopyWithAssumedAlignmentILi128EEEEEEvvEEEEvNT_6ParamsE)
        /*0038*/ 	.word	0x00000008


	//----- nvinfo : EIATTR_MIN_STACK_SIZE
	.align		4
.L_27:
        /*003c*/ 	.byte	0x04, 0x12
        /*003e*/ 	.short	(.L_29 - .L_28)
	.align		4
.L_28:
        /*0040*/ 	.word	index@(_ZN7cutlass13device_kernelINS_4conv6kernel13ConvUniversalINS1_16ConvProblemShapeILNS1_8OperatorE0ELi3EEENS1_10collective14CollectiveConvINS1_47MainloopSm100TmaUmmaWarpSpecializedImplicitGemmILS5_0ELi8ELi3ELi1ELi2EN4cute5tupleIJNSA_1CILi1EEESD_SD_EEEEENSB_IJNSC_ILi64EEENSC_ILi128EEENSB_IJNSC_ILi32EEEEEEEEENS_10tfloat32_tESL_NSA_8TiledMMAINSA_8MMA_AtomIJNSA_17SM100_MMA_TF32_SSISL_SL_fLi64ELi128ELNSA_4UMMA5MajorE0ELSQ_0ELNSP_7ScaleInE0ELSR_0EEEEEENSA_6LayoutISE_NSB_IJNSC_ILi0EEESV_SV_EEEEENSB_IJNSA_10UnderscoreESY_SY_EEEEENS7_6detail27Sm100ImplicitGemmTileTraitsINSA_20SM90_TMA_LOAD_IM2COLENSA_14ComposedLayoutINSA_7SwizzleILi3ELi4ELi3EEENSA_18smem_ptr_flag_bitsILi32EEENSU_INSB_IJNSC_ILi8EEESI_EEENSB_IJSI_SD_EEEEEEEvEENS12_INSA_13SM90_TMA_LOADES1D_vEEEENS_8epilogue10collective18CollectiveEpilogueINS1I_23Sm100TmaWarpSpecializedILi4ELi2ELi16ELb1ELb0EEEJSK_NSB_IJNSU_ISG_SD_EENSU_ISI_SD_EEEEESL_NSB_IJNSB_IJllllEEESD_SV_EEESL_S1R_NS1I_6fusion15FusionCallbacksIS1M_NS1S_17LinearCombinationISL_fSL_fLNS_15FloatRoundStyleE2EEESK_S1P_JEEENSA_5SM1004TMEM4LOAD26SM100_TMEM_LOAD_16dp128b8xES13_S1D_NSA_17SM75_U32x4_LDSM_NENSA_21SM90_TMA_STORE_IM2COLES1D_NSA_17SM90_U32x4_STSM_NENSA_39AutoVectorizingCopyWithAssumedAlignmentILi128EEEEEEvvEEEEvNT_6ParamsE)
        /*0044*/ 	.word	0x00000008
.L_29:


//--------------------- .nv.compat                --------------------------
	.section	.nv.compat,"",@"SHT_CUDA_COMPAT_INFO"
	.align	4
        /*0000*/ 	.byte	0x02, 0x09, 0x01, 0x00, 0x02, 0x02, 0x02, 0x00, 0x02, 0x05, 0x05, 0x00, 0x03, 0x07, 0x01, 0x01
        /*0010*/ 	.byte	0x02, 0x03, 0x01, 0x00, 0x02, 0x06, 0x01, 0x00, 0x04, 0x0b, 0x08, 0x00, 0x09, 0x00, 0x00, 0x00
        /*0020*/ 	.byte	0x00, 0x00, 0x00, 0x00


//--------------------- .nv.info._ZN7cutlass13device_kernelINS_4conv6kernel13ConvUniversalINS1_16ConvProblemShapeILNS1_8OperatorE0ELi3EEENS1_10collective14CollectiveConvINS1_47MainloopSm100TmaUmmaWarpSpecializedImplicitGemmILS5_0ELi8ELi3ELi1ELi2EN4cute5tupleIJNSA_1CILi1EEESD_SD_EEEEENSB_IJNSC_ILi64EEENSC_ILi128EEENSB_IJNSC_ILi32EEEEEEEEENS_10tfloat32_tESL_NSA_8TiledMMAINSA_8MMA_AtomIJNSA_17SM100_MMA_TF32_SSISL_SL_fLi64ELi128ELNSA_4UMMA5MajorE0ELSQ_0ELNSP_7ScaleInE0ELSR_0EEEEEENSA_6LayoutISE_NSB_IJNSC_ILi0EEESV_SV_EEEEENSB_IJNSA_10UnderscoreESY_SY_EEEEENS7_6detail27Sm100ImplicitGemmTileTraitsINSA_20SM90_TMA_LOAD_IM2COLENSA_14ComposedLayoutINSA_7SwizzleILi3ELi4ELi3EEENSA_18smem_ptr_flag_bitsILi32EEENSU_INSB_IJNSC_ILi8EEESI_EEENSB_IJSI_SD_EEEEEEEvEENS12_INSA_13SM90_TMA_LOADES1D_vEEEENS_8epilogue10collective18CollectiveEpilogueINS1I_23Sm100TmaWarpSpecializedILi4ELi2ELi16ELb1ELb0EEEJSK_NSB_IJNSU_ISG_SD_EENSU_ISI_SD_EEEEESL_NSB_IJNSB_IJllllEEESD_SV_EEESL_S1R_NS1I_6fusion15FusionCallbacksIS1M_NS1S_17LinearCombinationISL_fSL_fLNS_15FloatRoundStyleE2EEESK_S1P_JEEENSA_5SM1004TMEM4LOAD26SM100_TMEM_LOAD_16dp128b8xES13_S1D_NSA_17SM75_U32x4_LDSM_NENSA_21SM90_TMA_STORE_IM2COLES1D_NSA_17SM90_U32x4_STSM_NENSA_39AutoVectorizingCopyWithAssumedAlignmentILi128EEEEEEvvEEEEvNT_6ParamsE --------------------------
	.section	.nv.info._ZN7cutlass13device_kernelINS_4conv6kernel13ConvUniversalINS1_16ConvProblemShapeILNS1_8OperatorE0ELi3EEENS1_10collective14CollectiveConvINS1_47MainloopSm100TmaUmmaWarpSpecializedImplicitGemmILS5_0ELi8ELi3ELi1ELi2EN4cute5tupleIJNSA_1CILi1EEESD_SD_EEEEENSB_IJNSC_ILi64EEENSC_ILi128EEENSB_IJNSC_ILi32EEEEEEEEENS_10tfloat32_tESL_NSA_8TiledMMAINSA_8MMA_AtomIJNSA_17SM100_MMA_TF32_SSISL_SL_fLi64ELi128ELNSA_4UMMA5MajorE0ELSQ_0ELNSP_7ScaleInE0ELSR_0EEEEEENSA_6LayoutISE_NSB_IJNSC_ILi0EEESV_SV_EEEEENSB_IJNSA_10UnderscoreESY_SY_EEEEENS7_6detail27Sm100ImplicitGemmTileTraitsINSA_20SM90_TMA_LOAD_IM2COLENSA_14ComposedLayoutINSA_7SwizzleILi3ELi4ELi3EEENSA_18smem_ptr_flag_bitsILi32EEENSU_INSB_IJNSC_ILi8EEESI_EEENSB_IJSI_SD_EEEEEEEvEENS12_INSA_13SM90_TMA_LOADES1D_vEEEENS_8epilogue10collective18CollectiveEpilogueINS1I_23Sm100TmaWarpSpecializedILi4ELi2ELi16ELb1ELb0EEEJSK_NSB_IJNSU_ISG_SD_EENSU_ISI_SD_EEEEESL_NSB_IJNSB_IJllllEEESD_SV_EEESL_S1R_NS1I_6fusion15FusionCallbacksIS1M_NS1S_17LinearCombinationISL_fSL_fLNS_15FloatRoundStyleE2EEESK_S1P_JEEENSA_5SM1004TMEM4LOAD26SM100_TMEM_LOAD_16dp128b8xES13_S1D_NSA_17SM75_U32x4_LDSM_NENSA_21SM90_TMA_STORE_IM2COLES1D_NSA_17SM90_U32x4_STSM_NENSA_39AutoVectorizingCopyWithAssumedAlignmentILi128EEEEEEvvEEEEvNT_6ParamsE,"",@"SHT_CUDA_INFO"
	.sectionflags	@""
	.align	4


	//----- nvinfo : EIATTR_CUDA_API_VERSION
	.align		4
        /*0000*/ 	.byte	0x04, 0x37
        /*0002*/ 	.short	(.L_31 - .L_30)
.L_30:
        /*0004*/ 	.word	0x00000082


	//----- nvinfo : EIATTR_KPARAM_INFO
	.align		4
.L_31:
        /*0008*/ 	.byte	0x04, 0x17
        /*000a*/ 	.short	(.L_33 - .L_32)
.L_32:
        /*000c*/ 	.word	0x00000000
        /*0010*/ 	.short	0x0000
        /*0012*/ 	.short	0x0000
        /*0014*/ 	.byte	0x00, 0xf0, 0x01, 0x24


	//----- nvinfo : EIATTR_AT_ENTRY_FRAGMENTS
	.align		4
.L_33:
        /*0018*/ 	.byte	0x04, 0x4f
        /*001a*/ 	.short	(.L_35 - .L_34)


	//   ....[0]....
.L_34:
        /*001c*/ 	.word	0x00000006


	//----- nvinfo : EIATTR_RESERVED_SMEM_USED
	.align		4
.L_35:
        /*0020*/ 	.byte	0x01, 0x41
	.zero		2


	//----- nvinfo : EIATTR_SPARSE_MMA_MASK
	.align		4
        /*0024*/ 	.byte	0x03, 0x50
        /*0026*/ 	.short	0x0000


	//----- nvinfo : EIATTR_TCGEN05_1CTA_USED
	.align		4
        /*0028*/ 	.byte	0x01, 0x51
	.zero		2


	//----- nvinfo : EIATTR_MAXREG_COUNT
	.align		4
        /*002c*/ 	.byte	0x03, 0x1b
        /*002e*/ 	.short	0x00ff


	//----- nvinfo : EIATTR_NUM_BARRIERS
	.align		4
        /*0030*/ 	.byte	0x02, 0x4c
        /*0032*/ 	.byte	0x07
	.zero		1


	//----- nvinfo : EIATTR_EXTERNS
	.align		4
        /*0034*/ 	.byte	0x04, 0x0f
        /*0036*/ 	.short	(.L_37 - .L_36)


	//   ....[0]....
	.align		4
.L_36:
        /*0038*/ 	.word	index@(__assertfail)


	//----- nvinfo : EIATTR_MERCURY_ISA_VERSION
	.align		4
.L_37:
        /*003c*/ 	.byte	0x03, 0x5f
        /*003e*/ 	.short	0x0101


	//----- nvinfo : EIATTR_INT_WARP_WIDE_INSTR_OFFSETS
	.align		4
        /*0040*/ 	.byte	0x04, 0x31
        /*0042*/ 	.short	(.L_39 - .L_38)


	//   ....[0]....
.L_38:
        /*0044*/ 	.word	0x00003e90


	//   ....[1]....
        /*0048*/ 	.word	0x00003eb0


	//   ....[2]....
        /*004c*/ 	.word	0x00003ee0


	//   ....[3]....
        /*0050*/ 	.word	0x00004c40


	//   ....[4]....
        /*0054*/ 	.word	0x00004cb0


	//   ....[5]....
        /*0058*/ 	.word	0x00004dc0


	//   ....[6]....
        /*005c*/ 	.word	0x00004e40


	//   ....[7]....
        /*0060*/ 	.word	0x00004f40


	//   ....[8]....
        /*0064*/ 	.word	0x00004fc0


	//   ....[9]....
        /*0068*/ 	.word	0x000050e0


	//   ....[10]....
        /*006c*/ 	.word	0x000051f0


	//----- nvinfo : EIATTR_COOP_GROUP_MASK_REGIDS
	.align		4
.L_39:
        /*0070*/ 	.byte	0x04, 0x29
        /*0072*/ 	.short	(.L_41 - .L_40)


	//   ....[0]....
.L_40:
        /*0074*/ 	.word	0xffffffff


	//   ....[1]....
        /*0078*/ 	.word	0xffffffff


	//   ....[2]....
        /*007c*/ 	.word	0xffffffff


	//   ....[3]....
        /*0080*/ 	.word	0xffffffff


	//   ....[4]....
        /*0084*/ 	.word	0xffffffff


	//   ....[5]....
        /*0088*/ 	.word	0xffffffff


	//   ....[6]....
        /*008c*/ 	.word	0xffffffff


	//   ....[7]....
        /*0090*/ 	.word	0xffffffff


	//   ....[8]....
        /*0094*/ 	.word	0xffffffff


	//   ....[9]....
        /*0098*/ 	.word	0xffffffff


	//   ....[10]....
        /*009c*/ 	.word	0xffffffff


	//   ....[11]....
        /*00a0*/ 	.word	0xffffffff


	//----- nvinfo : EIATTR_COOP_GROUP_INSTR_OFFSETS
	.align		4
.L_41:
        /*00a4*/ 	.byte	0x04, 0x28
        /*00a6*/ 	.short	(.L_43 - .L_42)


	//   ....[0]....
.L_42:
        /*00a8*/ 	.word	0x00000090


	//   ....[1]....
        /*00ac*/ 	.word	0x000004f0


	//   ....[2]....
        /*00b0*/ 	.word	0x000006e0


	//   ....[3]....
        /*00b4*/ 	.word	0x00000880


	//   ....[4]....
        /*00b8*/ 	.word	0x00000980


	//   ....[5]....
        /*00bc*/ 	.word	0x00000ad0


	//   ....[6]....
        /*00c0*/ 	.word	0x000022f0


	//   ....[7]....
        /*00c4*/ 	.word	0x000031d0


	//   ....[8]....
        /*00c8*/ 	.word	0x000033e0


	//   ....[9]....
        /*00cc*/ 	.word	0x00003410


	//   ....[10]....
        /*00d0*/ 	.word	0x00003d70


	//   ....[11]....
        /*00d4*/ 	.word	0x00003fb0


	//----- nvinfo : EIATTR_VRC_CTA_INIT_COUNT
	.align		4
.L_43:
        /*00d8*/ 	.byte	0x02, 0x4a
        /*00da*/ 	.byte	0x80
	.zero		1


	//----- nvinfo : EIATTR_SYSCALL_OFFSETS
	.align		4
        /*00dc*/ 	.byte	0x04, 0x46
        /*00de*/ 	.short	(.L_45 - .L_44)


	//   ....[0]....
.L_44:
        /*00e0*/ 	.word	0x00005e30


	//   ....[1]....
        /*00e4*/ 	.word	0x00005f20


	//   ....[2]....
        /*00e8*/ 	.word	0x00006910


	//   ....[3]....
        /*00ec*/ 	.word	0x00007310


	//   ....[4]....
        /*00f0*/ 	.word	0x00007ca0


	//   ....[5]....
        /*00f4*/ 	.word	0x00008610


	//----- nvinfo : EIATTR_MBARRIER_INSTR_OFFSETS
	.align		4
.L_45:
        /*00f8*/ 	.byte	0x04, 0x39
        /*00fa*/ 	.short	(.L_47 - .L_46)


	//   ....[0]....
.L_46:
        /*00fc*/ 	.word	0x000005d0
        /*0100*/ 	.word	0x000000ff
        /*0104*/ 	.word	0x00000000
        /*0108*/ 	.short	0x0100
        /*010a*/ 	.byte	0x04
	.zero		1


	//   ....[1]....
        /*010c*/ 	.word	0x000005e0
        /*0110*/ 	.word	0x000000ff
        /*0114*/ 	.word	0x00000040
        /*0118*/ 	.short	0x0100
        /*011a*/ 	.byte	0x04
	.zero		1


	//   ....[2]....
        /*011c*/ 	.word	0x000005f0
        /*0120*/ 	.word	0x000000ff
        /*0124*/ 	.word	0x00000008
        /*0128*/ 	.short	0x0100
        /*012a*/ 	.byte	0x04
	.zero		1


	//   ....[3]....
        /*012c*/ 	.word	0x00000600
        /*0130*/ 	.word	0x000000ff
        /*0134*/ 	.word	0x00000048
        /*0138*/ 	.short	0x0100
        /*013a*/ 	.byte	0x04
	.zero		1


	//   ....[4]....
        /*013c*/ 	.word	0x00000610
        /*0140*/ 	.word	0x000000ff
        /*0144*/ 	.word	0x00000010
        /*0148*/ 	.short	0x0100
        /*014a*/ 	.byte	0x04
	.zero		1


	//   ....[5]....
        /*014c*/ 	.word	0x00000620
        /*0150*/ 	.word	0x000000ff
        /*0154*/ 	.word	0x00000050
        /*0158*/ 	.short	0x0100
        /*015a*/ 	.byte	0x04
	.zero		1


	//   ....[6]....
        /*015c*/ 	.word	0x00000630
        /*0160*/ 	.word	0x000000ff
        /*0164*/ 	.word	0x00000018
        /*0168*/ 	.short	0x0100
        /*016a*/ 	.byte	0x04
	.zero		1


	//   ....[7]....
        /*016c*/ 	.word	0x00000640
        /*0170*/ 	.word	0x000000ff
        /*0174*/ 	.word	0x00000058
        /*0178*/ 	.short	0x0100
        /*017a*/ 	.byte	0x04
	.zero		1


	//   ....[8]....
        /*017c*/ 	.word	0x00000650
        /*0180*/ 	.word	0x000000ff
        /*0184*/ 	.word	0x00000020
        /*0188*/ 	.short	0x0100
        /*018a*/ 	.byte	0x04
	.zero		1


	//   ....[9]....
        /*018c*/ 	.word	0x00000660
        /*0190*/ 	.word	0x000000ff
        /*0194*/ 	.word	0x00000060
        /*0198*/ 	.short	0x0100
        /*019a*/ 	.byte	0x04
	.zero		1


	//   ....[10]....
        /*019c*/ 	.word	0x00000670
        /*01a0*/ 	.word	0x000000ff
        /*01a4*/ 	.word	0x00000028
        /*01a8*/ 	.short	0x0100
        /*01aa*/ 	.byte	0x04
	.zero		1


	//   ....[11]....
        /*01ac*/ 	.word	0x00000680
        /*01b0*/ 	.word	0x000000ff
        /*01b4*/ 	.word	0x00000068
        /*01b8*/ 	.short	0x0100
        /*01ba*/ 	.byte	0x04
	.zero		1


	//   ....[12]....
        /*01bc*/ 	.word	0x00000690
        /*01c0*/ 	.word	0x000000ff
        /*01c4*/ 	.word	0x00000030
        /*01c8*/ 	.short	0x0100
        /*01ca*/ 	.byte	0x04
	.zero		1


	//   ....[13]....
        /*01cc*/ 	.word	0x000006a0
        /*01d0*/ 	.word	0x000000ff
        /*01d4*/ 	.word	0x00000070
        /*01d8*/ 	.short	0x0100
        /*01da*/ 	.byte	0x04
	.zero		1


	//   ....[14]....
        /*01dc*/ 	.word	0x000006b0
        /*01e0*/ 	.word	0x000000ff
        /*01e4*/ 	.word	0x00000038
        /*01e8*/ 	.short	0x0100
        /*01ea*/ 	.byte	0x04
	.zero		1


	//   ....[15]....
        /*01ec*/ 	.word	0x000006c0
        /*01f0*/ 	.word	0x000000ff
        /*01f4*/ 	.word	0x00000078
        /*01f8*/ 	.short	0x0100
        /*01fa*/ 	.byte	0x04
	.zero		1


	//   ....[16]....
        /*01fc*/ 	.word	0x000007f0
        /*0200*/ 	.word	0x000000ff
        /*0204*/ 	.word	0x00000080
        /*0208*/ 	.short	0x0100
        /*020a*/ 	.byte	0x04
	.zero		1


	//   ....[17]....
        /*020c*/ 	.word	0x00000800
        /*0210*/ 	.word	0x000000ff
        /*0214*/ 	.word	0x000000a0
        /*0218*/ 	.short	0x0100
        /*021a*/ 	.byte	0x04
	.zero		1


	//   ....[18]....
        /*021c*/ 	.word	0x00000810
        /*0220*/ 	.word	0x000000ff
        /*0224*/ 	.word	0x00000088
        /*0228*/ 	.short	0x0100
        /*022a*/ 	.byte	0x04
	.zero		1


	//   ....[19]....
        /*022c*/ 	.word	0x00000820
        /*0230*/ 	.word	0x000000ff
        /*0234*/ 	.word	0x000000a8
        /*0238*/ 	.short	0x0100
        /*023a*/ 	.byte	0x04
	.zero		1


	//   ....[20]....
        /*023c*/ 	.word	0x00000830
        /*0240*/ 	.word	0x000000ff
        /*0244*/ 	.word	0x00000090
        /*0248*/ 	.short	0x0100
        /*024a*/ 	.byte	0x04
	.zero		1


	//   ....[21]....
        /*024c*/ 	.word	0x00000840
        /*0250*/ 	.word	0x000000ff
        /*0254*/ 	.word	0x000000b0
        /*0258*/ 	.short	0x0100
        /*025a*/ 	.byte	0x04
	.zero		1


	//   ....[22]....
        /*025c*/ 	.word	0x00000850
        /*0260*/ 	.word	0x000000ff
        /*0264*/ 	.word	0x00000098
        /*0268*/ 	.short	0x0100
        /*026a*/ 	.byte	0x04
	.zero		1


	//   ....[23]....
        /*026c*/ 	.word	0x00000860
        /*0270*/ 	.word	0x000000ff
        /*0274*/ 	.word	0x000000b8
        /*0278*/ 	.short	0x0100
        /*027a*/ 	.byte	0x04
	.zero		1


	//   ....[24]....
        /*027c*/ 	.word	0x00000950
        /*0280*/ 	.word	0x000000ff
        /*0284*/ 	.word	0x000000c0
        /*0288*/ 	.short	0x0100
        /*028a*/ 	.byte	0x06
	.zero		1


	//   ....[25]....
        /*028c*/ 	.word	0x00000960
        /*0290*/ 	.word	0x000000ff
        /*0294*/ 	.word	0x000000c8
        /*0298*/ 	.short	0x0100
        /*029a*/ 	.byte	0x06
	.zero		1


	//   ....[26]....
        /*029c*/ 	.word	0x00000aa0
        /*02a0*/ 	.word	0x000000ff
        /*02a4*/ 	.word	0x000000d0
        /*02a8*/ 	.short	0x0100
        /*02aa*/ 	.byte	0x06
	.zero		1


	//   ....[27]....
        /*02ac*/ 	.word	0x00000ab0
        /*02b0*/ 	.word	0x000000ff
        /*02b4*/ 	.word	0x000000d8
        /*02b8*/ 	.short	0x0100
        /*02ba*/ 	.byte	0x06
	.zero		1


	//   ....[28]....
        /*02bc*/ 	.word	0x00000c00
        /*02c0*/ 	.word	0x000000ff
        /*02c4*/ 	.word	0x000000e0
        /*02c8*/ 	.short	0x0100
        /*02ca*/ 	.byte	0x04
	.zero		1


	//   ....[29]....
        /*02cc*/ 	.word	0x00000c10
        /*02d0*/ 	.word	0x000000ff
        /*02d4*/ 	.word	0x000000f0
        /*02d8*/ 	.short	0x0100
        /*02da*/ 	.byte	0x04
	.zero		1


	//   ....[30]....
        /*02dc*/ 	.word	0x00000c20
        /*02e0*/ 	.word	0x000000ff
        /*02e4*/ 	.word	0x000000e8
        /*02e8*/ 	.short	0x0100
        /*02ea*/ 	.byte	0x04
	.zero		1


	//   ....[31]....
        /*02ec*/ 	.word	0x00000c30
        /*02f0*/ 	.word	0x000000ff
        /*02f4*/ 	.word	0x000000f8
        /*02f8*/ 	.short	0x0100
        /*02fa*/ 	.byte	0x04
	.zero		1


	//   ....[32]....
        /*02fc*/ 	.word	0x000015b0
        /*0300*/ 	.word	0x000000ff
        /*0304*/ 	.word	0x00000040
        /*0308*/ 	.short	0x010a
        /*030a*/ 	.byte	0x04
	.zero		1


	//   ....[33]....
        /*030c*/ 	.word	0x000018c0
        /*0310*/ 	.word	0x000000ff
        /*0314*/ 	.word	0x00000040
        /*0318*/ 	.short	0x010a
        /*031a*/ 	.byte	0x09
	.zero		1


	//   ....[34]....
        /*031c*/ 	.word	0x00001a30
        /*0320*/ 	.word	0x000000ff
        /*0324*/ 	.word	0x00000040
        /*0328*/ 	.short	0x010a
        /*032a*/ 	.byte	0x08
	.zero		1


	//   ....[35]....
        /*032c*/ 	.word	0x00001c50
        /*0330*/ 	.word	0x000000ff
        /*0334*/ 	.word	0x000000c8
        /*0338*/ 	.short	0x0101
        /*033a*/ 	.byte	0x1e
	.zero		1


	//   ....[36]....
        /*033c*/ 	.word	0x00001c80
        /*0340*/ 	.word	0x000000ff
        /*0344*/ 	.word	0x00000040
        /*0348*/ 	.short	0x010a
        /*034a*/ 	.byte	0x04
	.zero		1


	//   ....[37]....
        /*034c*/ 	.word	0x00001f60
        /*0350*/ 	.word	0x000000ff
        /*0354*/ 	.word	0x00000040
        /*0358*/ 	.short	0x010a
        /*035a*/ 	.byte	0x09
	.zero		1


	//   ....[38]....
        /*035c*/ 	.word	0x000020d0
        /*0360*/ 	.word	0x000000ff
        /*0364*/ 	.word	0x00000040
        /*0368*/ 	.short	0x010a
        /*036a*/ 	.byte	0x08
	.zero		1


	//   ....[39]....
        /*036c*/ 	.word	0x00002300
        /*0370*/ 	.word	0x000000ff
        /*0374*/ 	.word	0x000000d0
        /*0378*/ 	.short	0x010a
        /*037a*/ 	.byte	0x1e
	.zero		1


	//   ....[40]....
        /*037c*/ 	.word	0x000023c0
        /*0380*/ 	.word	0x000000ff
        /*0384*/ 	.word	0x00000000
        /*0388*/ 	.short	0x0101
        /*038a*/ 	.byte	0x04
	.zero		1


	//   ....[41]....
        /*038c*/ 	.word	0x000029c0
        /*0390*/ 	.word	0x000000ff
        /*0394*/ 	.word	0x00000000
        /*0398*/ 	.short	0x010a
        /*039a*/ 	.byte	0x04
	.zero		1


	//   ....[42]....
        /*039c*/ 	.word	0x00002a60
        /*03a0*/ 	.word	0x000000ff
        /*03a4*/ 	.word	0x00000000
        /*03a8*/ 	.short	0x010a
        /*03aa*/ 	.byte	0x05
	.zero		1


	//   ....[43]....
        /*03ac*/ 	.word	0x00002b00
        /*03b0*/ 	.word	0x000000ff
        /*03b4*/ 	.word	0x00000000
        /*03b8*/ 	.short	0x010a
        /*03ba*/ 	.byte	0x05
	.zero		1


	//   ....[44]....
        /*03bc*/ 	.word	0x00002ba0
        /*03c0*/ 	.word	0x000000ff
        /*03c4*/ 	.word	0x00000000
        /*03c8*/ 	.short	0x010a
        /*03ca*/ 	.byte	0x05
	.zero		1


	//   ....[45]....
        /*03cc*/ 	.word	0x00002c40
        /*03d0*/ 	.word	0x000000ff
        /*03d4*/ 	.word	0x00000000
        /*03d8*/ 	.short	0x010a
        /*03da*/ 	.byte	0x05
	.zero		1


	//   ....[46]....
        /*03dc*/ 	.word	0x00002ce0
        /*03e0*/ 	.word	0x000000ff
        /*03e4*/ 	.word	0x00000000
        /*03e8*/ 	.short	0x010a
        /*03ea*/ 	.byte	0x05
	.zero		1


	//   ....[47]....
        /*03ec*/ 	.word	0x00002d80
        /*03f0*/ 	.word	0x000000ff
        /*03f4*/ 	.word	0x00000000
        /*03f8*/ 	.short	0x010a
        /*03fa*/ 	.byte	0x05
	.zero		1


	//   ....[48]....
        /*03fc*/ 	.word	0x00002e30
        /*0400*/ 	.word	0x00000000
        /*0404*/ 	.word	0x00000000
        /*0408*/ 	.short	0x010a
        /*040a*/ 	.byte	0xff
	.zero		1


	//   ....[49]....
        /*040c*/ 	.word	0x00002f80
        /*0410*/ 	.word	0x000000ff
        /*0414*/ 	.word	0x000000d8
        /*0418*/ 	.short	0x010a
        /*041a*/ 	.byte	0x04
	.zero		1


	//   ....[50]....
        /*041c*/ 	.word	0x00003020
        /*0420*/ 	.word	0x000000ff
        /*0424*/ 	.word	0x000000d0
        /*0428*/ 	.short	0x010a
        /*042a*/ 	.byte	0x04
	.zero		1


	//   ....[51]....
        /*042c*/ 	.word	0x000030c0
        /*0430*/ 	.word	0x000000ff
        /*0434*/ 	.word	0x00000000
        /*0438*/ 	.short	0x0101
        /*043a*/ 	.byte	0x05
	.zero		1


	//   ....[52]....
        /*043c*/ 	.word	0x00003100
        /*0440*/ 	.word	0x000000ff
        /*0444*/ 	.word	0x000000d8
        /*0448*/ 	.short	0x0106
        /*044a*/ 	.byte	0x04
	.zero		1


	//   ....[53]....
        /*044c*/ 	.word	0x00003140
        /*0450*/ 	.word	0x00000000
        /*0454*/ 	.word	0x000000d8
        /*0458*/ 	.short	0x010a
        /*045a*/ 	.byte	0xff
	.zero		1


	//   ....[54]....
        /*045c*/ 	.word	0x000036b0
        /*0460*/ 	.word	0x000000ff
        /*0464*/ 	.word	0x000000d0
        /*0468*/ 	.short	0x010a
        /*046a*/ 	.byte	0x14
	.zero		1


	//   ....[55]....
        /*046c*/ 	.word	0x00003760
        /*0470*/ 	.word	0x000000ff
        /*0474*/ 	.word	0x00000000
        /*0478*/ 	.short	0x0101
        /*047a*/ 	.byte	0x19
	.zero		1


	//   ....[56]....
        /*047c*/ 	.word	0x00003770
        /*0480*/ 	.word	0x000000ff
        /*0484*/ 	.word	0x000000f0
        /*0488*/ 	.short	0x010a
        /*048a*/ 	.byte	0x18
	.zero		1


	//   ....[57]....
        /*048c*/ 	.word	0x00003810
        /*0490*/ 	.word	0x000000ff
        /*0494*/ 	.word	0x00000000
        /*0498*/ 	.short	0x010a
        /*049a*/ 	.byte	0x04
	.zero		1


	//   ....[58]....
        /*049c*/ 	.word	0x00003860
        /*04a0*/ 	.word	0x000000ff
        /*04a4*/ 	.word	0x00000000
        /*04a8*/ 	.short	0x010a
        /*04aa*/ 	.byte	0x12
	.zero		1


	//   ....[59]....
        /*04ac*/ 	.word	0x000039b0
        /*04b0*/ 	.word	0x000000ff
        /*04b4*/ 	.word	0x00000000
        /*04b8*/ 	.short	0x010a
        /*04ba*/ 	.byte	0x05
	.zero		1


	//   ....[60]....
        /*04bc*/ 	.word	0x00003cc0
        /*04c0*/ 	.word	0x000000ff
        /*04c4*/ 	.word	0x00000000
        /*04c8*/ 	.short	0x010a
        /*04ca*/ 	.byte	0x04
	.zero		1


	//   ....[61]....
        /*04cc*/ 	.word	0x00003d50
        /*04d0*/ 	.word	0x000000ff
        /*04d4*/ 	.word	0x00000000
        /*04d8*/ 	.short	0x010a
        /*04da*/ 	.byte	0x04
	.zero		1


	//   ....[62]....
        /*04dc*/ 	.word	0x00004320
        /*04e0*/ 	.word	0x000000ff
        /*04e4*/ 	.word	0x000000d0
        /*04e8*/ 	.short	0x010a
        /*04ea*/ 	.byte	0x14
	.zero		1


	//   ....[63]....
        /*04ec*/ 	.word	0x000043b0
        /*04f0*/ 	.word	0x000000ff
        /*04f4*/ 	.word	0x00000000
        /*04f8*/ 	.short	0x0101
        /*04fa*/ 	.byte	0x2e
	.zero		1


	//   ....[64]....
        /*04fc*/ 	.word	0x000048e0
        /*0500*/ 	.word	0x000000ff
        /*0504*/ 	.word	0x000000c8
        /*0508*/ 	.short	0x010a
        /*050a*/ 	.byte	0x14
	.zero		1


	//   ....[65]....
        /*050c*/ 	.word	0x00004a80
        /*0510*/ 	.word	0x000000ff
        /*0514*/ 	.word	0x000000a0
        /*0518*/ 	.short	0x010a
        /*051a*/ 	.byte	0x14
	.zero		1


	//   ....[66]....
        /*051c*/ 	.word	0x00004d50
        /*0520*/ 	.word	0x000000ff
        /*0524*/ 	.word	0x00000080
        /*0528*/ 	.short	0x010b
        /*052a*/ 	.byte	0x14
	.zero		1


	//   ....[67]....
        /*052c*/ 	.word	0x00004d60
        /*0530*/ 	.word	0x000000ff
        /*0534*/ 	.word	0x00000000
        /*0538*/ 	.short	0x0101
        /*053a*/ 	.byte	0x32
	.zero		1


	//   ....[68]....
        /*053c*/ 	.word	0x00004d80
        /*0540*/ 	.word	0x000000ff
        /*0544*/ 	.word	0x000000a8
        /*0548*/ 	.short	0x010a
        /*054a*/ 	.byte	0x14
	.zero		1


	//   ....[69]....
        /*054c*/ 	.word	0x00004ed0
        /*0550*/ 	.word	0x000000ff
        /*0554*/ 	.word	0x00000088
        /*0558*/ 	.short	0x010b
        /*055a*/ 	.byte	0x14
	.zero		1


	//   ....[70]....
        /*055c*/ 	.word	0x00004ee0
        /*0560*/ 	.word	0x000000ff
        /*0564*/ 	.word	0x00000000
        /*0568*/ 	.short	0x0101
        /*056a*/ 	.byte	0x31
	.zero		1


	//   ....[71]....
        /*056c*/ 	.word	0x00004f00
        /*0570*/ 	.word	0x000000ff
        /*0574*/ 	.word	0x000000b0
        /*0578*/ 	.short	0x010a
        /*057a*/ 	.byte	0x14
	.zero		1


	//   ....[72]....
        /*057c*/ 	.word	0x00005050
        /*0580*/ 	.word	0x000000ff
        /*0584*/ 	.word	0x00000090
        /*0588*/ 	.short	0x010b
        /*058a*/ 	.byte	0x14
	.zero		1


	//   ....[73]....
        /*058c*/ 	.word	0x00005060
        /*0590*/ 	.word	0x000000ff
        /*0594*/ 	.word	0x00000000
        /*0598*/ 	.short	0x0101
        /*059a*/ 	.byte	0x30
	.zero		1


	//   ....[74]....
        /*059c*/ 	.word	0x00005080
        /*05a0*/ 	.word	0x000000ff
        /*05a4*/ 	.word	0x000000b8
        /*05a8*/ 	.short	0x010a
        /*05aa*/ 	.byte	0x14
	.zero		1


	//   ....[75]....
        /*05ac*/ 	.word	0x00005260
        /*05b0*/ 	.word	0x000000ff
        /*05b4*/ 	.word	0x00000098
        /*05b8*/ 	.short	0x010b
        /*05ba*/ 	.byte	0x14
	.zero		1


	//   ....[76]....
        /*05bc*/ 	.word	0x00005270
        /*05c0*/ 	.word	0x000000ff
        /*05c4*/ 	.word	0x00000000
        /*05c8*/ 	.short	0x0101
        /*05ca*/ 	.byte	0x2f
	.zero		1


	//   ....[77]....
        /*05cc*/ 	.word	0x000052a0
        /*05d0*/ 	.word	0x000000ff
        /*05d4*/ 	.word	0x000000a0
        /*05d8*/ 	.short	0x010a
        /*05da*/ 	.byte	0x14
	.zero		1


	//   ....[78]....
        /*05dc*/ 	.word	0x000052c0
        /*05e0*/ 	.word	0x000000ff
        /*05e4*/ 	.word	0x000000a8
        /*05e8*/ 	.short	0x010a
        /*05ea*/ 	.byte	0x14
	.zero		1


	//   ....[79]....
        /*05ec*/ 	.word	0x000052e0
        /*05f0*/ 	.word	0x000000ff
        /*05f4*/ 	.word	0x000000b0
        /*05f8*/ 	.short	0x010a
        /*05fa*/ 	.byte	0x14
	.zero		1


	//   ....[80]....
        /*05fc*/ 	.word	0x00005320
        /*0600*/ 	.word	0x00000000
        /*0604*/ 	.word	0x000000b8
        /*0608*/ 	.short	0x010a
        /*060a*/ 	.byte	0xff
	.zero		1


	//   ....[81]....
        /*060c*/ 	.word	0x000056e0
        /*0610*/ 	.word	0x000000ff
        /*0614*/ 	.word	0x000000d0
        /*0618*/ 	.short	0x010a
        /*061a*/ 	.byte	0x31
	.zero		1


	//   ....[82]....
        /*061c*/ 	.word	0x000057b0
        /*0620*/ 	.word	0x000000ff
        /*0624*/ 	.word	0x00000000
        /*0628*/ 	.short	0x0101
        /*062a*/ 	.byte	0x04
	.zero		1


	//   ....[83]....
        /*062c*/ 	.word	0x00006410
        /*0630*/ 	.word	0x000000ff
        /*0634*/ 	.word	0x00000080
        /*0638*/ 	.short	0x010a
        /*063a*/ 	.byte	0x31
	.zero		1


	//   ....[84]....
        /*063c*/ 	.word	0x000064c0
        /*0640*/ 	.word	0x00000054
        /*0644*/ 	.word	0x000000e0
        /*0648*/ 	.short	0x010a
        /*064a*/ 	.byte	0xff
	.zero		1


	//   ....[85]....
        /*064c*/ 	.word	0x00006710
        /*0650*/ 	.word	0x000000ff
        /*0654*/ 	.word	0x00000080
        /*0658*/ 	.short	0x010a
        /*065a*/ 	.byte	0x31
	.zero		1


	//   ....[86]....
        /*065c*/ 	.word	0x000067f0
        /*0660*/ 	.word	0x00000054
        /*0664*/ 	.word	0x000000e0
        /*0668*/ 	.short	0x010a
        /*066a*/ 	.byte	0xff
	.zero		1


	//   ....[87]....
        /*066c*/ 	.word	0x00007040
        /*0670*/ 	.word	0x00000000
        /*0674*/ 	.word	0x00000000
        /*0678*/ 	.short	0x0101
        /*067a*/ 	.byte	0xff
	.zero		1


	//   ....[88]....
        /*067c*/ 	.word	0x00007050
        /*0680*/ 	.word	0x00000002
        /*0684*/ 	.word	0x00000080
        /*0688*/ 	.short	0x010a
        /*068a*/ 	.byte	0xff
	.zero		1


	//   ....[89]....
        /*068c*/ 	.word	0x00007110
        /*0690*/ 	.word	0x00000002
        /*0694*/ 	.word	0x00000080
        /*0698*/ 	.short	0x010a
        /*069a*/ 	.byte	0xff
	.zero		1


	//   ....[90]....
        /*069c*/ 	.word	0x000079d0
        /*06a0*/ 	.word	0x00000002
        /*06a4*/ 	.word	0x00000000
        /*06a8*/ 	.short	0x0101
        /*06aa*/ 	.byte	0xff
	.zero		1


	//   ....[91]....
        /*06ac*/ 	.word	0x000079f0
        /*06b0*/ 	.word	0x00000000
        /*06b4*/ 	.word	0x00000080
        /*06b8*/ 	.short	0x010a
        /*06ba*/ 	.byte	0xff
	.zero		1


	//   ....[92]....
        /*06bc*/ 	.word	0x00007aa0
        /*06c0*/ 	.word	0x00000000
        /*06c4*/ 	.word	0x00000080
        /*06c8*/ 	.short	0x010a
        /*06ca*/ 	.byte	0xff
	.zero		1


	//   ....[93]....
        /*06cc*/ 	.word	0x00008350
        /*06d0*/ 	.word	0x00000010
        /*06d4*/ 	.word	0x00000000
        /*06d8*/ 	.short	0x0101
        /*06da*/ 	.byte	0xff
	.zero		1


	//   ....[94]....
        /*06dc*/ 	.word	0x00008370
        /*06e0*/ 	.word	0x00000002
        /*06e4*/ 	.word	0x00000080
        /*06e8*/ 	.short	0x010a
        /*06ea*/ 	.byte	0xff
	.zero		1


	//   ....[95]....
        /*06ec*/ 	.word	0x00008420
        /*06f0*/ 	.word	0x00000002
        /*06f4*/ 	.word	0x00000080
        /*06f8*/ 	.short	0x010a
        /*06fa*/ 	.byte	0xff
	.zero		1


	//   ....[96]....
        /*06fc*/ 	.word	0x000089f0
        /*0700*/ 	.word	0x000000ff
        /*0704*/ 	.word	0x00000000
        /*0708*/ 	.short	0x0101
        /*070a*/ 	.byte	0x04
	.zero		1


	//   ....[97]....
        /*070c*/ 	.word	0x00008d30
        /*0710*/ 	.word	0x00000000
        /*0714*/ 	.word	0x00000000
        /*0718*/ 	.short	0x0101
        /*071a*/ 	.byte	0xff
	.zero		1


	//   ....[98]....
        /*071c*/ 	.word	0x00008fa0
        /*0720*/ 	.word	0x000000ff
        /*0724*/ 	.word	0x00000000
        /*0728*/ 	.short	0x0101
        /*072a*/ 	.byte	0x04
	.zero		1


	//   ....[99]....
        /*072c*/ 	.word	0x00008fd0
        /*0730*/ 	.word	0x00000000
        /*0734*/ 	.word	0x00000040
        /*0738*/ 	.short	0x010a
        /*073a*/ 	.byte	0xff
	.zero		1


	//   ....[100]....
        /*073c*/ 	.word	0x00009030
        /*0740*/ 	.word	0x00000000
        /*0744*/ 	.word	0x00000040
        /*0748*/ 	.short	0x010a
        /*074a*/ 	.byte	0xff
	.zero		1


	//   ....[101]....
        /*074c*/ 	.word	0x00009090
        /*0750*/ 	.word	0x00000000
        /*0754*/ 	.word	0x000000d0
        /*0758*/ 	.short	0x010a
        /*075a*/ 	.byte	0xff
	.zero		1


	//   ....[102]....
        /*075c*/ 	.word	0x000090f0
        /*0760*/ 	.word	0x00000000
        /*0764*/ 	.word	0x00000000
        /*0768*/ 	.short	0x010a
        /*076a*/ 	.byte	0xff
	.zero		1


	//   ....[103]....
        /*076c*/ 	.word	0x00009150
        /*0770*/ 	.word	0x00000000
        /*0774*/ 	.word	0x00000000
        /*0778*/ 	.short	0x010a
        /*077a*/ 	.byte	0xff
	.zero		1


	//   ....[104]....
        /*077c*/ 	.word	0x000091b0
        /*0780*/ 	.word	0x00000000
        /*0784*/ 	.word	0x00000000
        /*0788*/ 	.short	0x010a
        /*078a*/ 	.byte	0xff
	.zero		1


	//   ....[105]....
        /*078c*/ 	.word	0x00009210
        /*0790*/ 	.word	0x00000000
        /*0794*/ 	.word	0x00000000
        /*0798*/ 	.short	0x010a
        /*079a*/ 	.byte	0xff
	.zero		1


	//   ....[106]....
        /*079c*/ 	.word	0x00009270
        /*07a0*/ 	.word	0x00000000
        /*07a4*/ 	.word	0x00000000
        /*07a8*/ 	.short	0x010a
        /*07aa*/ 	.byte	0xff
	.zero		1


	//   ....[107]....
        /*07ac*/ 	.word	0x000092d0
        /*07b0*/ 	.word	0x00000000
        /*07b4*/ 	.word	0x00000000
        /*07b8*/ 	.short	0x010a
        /*07ba*/ 	.byte	0xff
	.zero		1


	//   ....[108]....
        /*07bc*/ 	.word	0x00009330
        /*07c0*/ 	.word	0x00000000
        /*07c4*/ 	.word	0x00000000
        /*07c8*/ 	.short	0x010a
        /*07ca*/ 	.byte	0xff
	.zero		1


	//   ....[109]....
        /*07cc*/ 	.word	0x00009390
        /*07d0*/ 	.word	0x00000004
        /*07d4*/ 	.word	0x000000d8
        /*07d8*/ 	.short	0x010a
        /*07da*/ 	.byte	0xff
	.zero		1


	//   ....[110]....
        /*07dc*/ 	.word	0x000093f0
        /*07e0*/ 	.word	0x00000004
        /*07e4*/ 	.word	0x000000d0
        /*07e8*/ 	.short	0x010a
        /*07ea*/ 	.byte	0xff
	.zero		1


	//   ....[111]....
        /*07ec*/ 	.word	0x00009450
        /*07f0*/ 	.word	0x00000000
        /*07f4*/ 	.word	0x000000d0
        /*07f8*/ 	.short	0x010a
        /*07fa*/ 	.byte	0xff
	.zero		1


	//   ....[112]....
        /*07fc*/ 	.word	0x000094b0
        /*0800*/ 	.word	0x00000000
        /*0804*/ 	.word	0x000000f0
        /*0808*/ 	.short	0x010a
        /*080a*/ 	.byte	0xff
	.zero		1


	//   ....[113]....
        /*080c*/ 	.word	0x00009510
        /*0810*/ 	.word	0x00000000
        /*0814*/ 	.word	0x00000000
        /*0818*/ 	.short	0x010a
        /*081a*/ 	.byte	0xff
	.zero		1


	//   ....[114]....
        /*081c*/ 	.word	0x00009570
        /*0820*/ 	.word	0x00000000
        /*0824*/ 	.word	0x00000000
        /*0828*/ 	.short	0x010a
        /*082a*/ 	.byte	0xff
	.zero		1


	//   ....[115]....
        /*082c*/ 	.word	0x000095d0
        /*0830*/ 	.word	0x00000000
        /*0834*/ 	.word	0x00000000
        /*0838*/ 	.short	0x010a
        /*083a*/ 	.byte	0xff
	.zero		1


	//   ....[116]....
        /*083c*/ 	.word	0x00009630
        /*0840*/ 	.word	0x00000000
        /*0844*/ 	.word	0x000000d0
        /*0848*/ 	.short	0x010a
        /*084a*/ 	.byte	0xff
	.zero		1


	//   ....[117]....
        /*084c*/ 	.word	0x00009690
        /*0850*/ 	.word	0x00000000
        /*0854*/ 	.word	0x000000c8
        /*0858*/ 	.short	0x010a
        /*085a*/ 	.byte	0xff
	.zero		1


	//   ....[118]....
        /*085c*/ 	.word	0x000096f0
        /*0860*/ 	.word	0x00000002
        /*0864*/ 	.word	0x000000a0
        /*0868*/ 	.short	0x010a
        /*086a*/ 	.byte	0xff
	.zero		1


	//   ....[119]....
        /*086c*/ 	.word	0x00009750
        /*0870*/ 	.word	0x00000002
        /*0874*/ 	.word	0x000000a8
        /*0878*/ 	.short	0x010a
        /*087a*/ 	.byte	0xff
	.zero		1


	//   ....[120]....
        /*087c*/ 	.word	0x000097b0
        /*0880*/ 	.word	0x00000002
        /*0884*/ 	.word	0x000000b0
        /*0888*/ 	.short	0x010a
        /*088a*/ 	.byte	0xff
	.zero		1


	//   ....[121]....
        /*088c*/ 	.word	0x00009810
        /*0890*/ 	.word	0x00000000
        /*0894*/ 	.word	0x000000b8
        /*0898*/ 	.short	0x010a
        /*089a*/ 	.byte	0xff
	.zero		1


	//   ....[122]....
        /*089c*/ 	.word	0x00009870
        /*08a0*/ 	.word	0x00000000
        /*08a4*/ 	.word	0x000000a0
        /*08a8*/ 	.short	0x010a
        /*08aa*/ 	.byte	0xff
	.zero		1


	//   ....[123]....
        /*08ac*/ 	.word	0x000098d0
        /*08b0*/ 	.word	0x00000000
        /*08b4*/ 	.word	0x000000a8
        /*08b8*/ 	.short	0x010a
        /*08ba*/ 	.byte	0xff
	.zero		1


	//   ....[124]....
        /*08bc*/ 	.word	0x00009930
        /*08c0*/ 	.word	0x00000000
        /*08c4*/ 	.word	0x000000b0
        /*08c8*/ 	.short	0x010a
        /*08ca*/ 	.byte	0xff
	.zero		1


	//   ....[125]....
        /*08cc*/ 	.word	0x00009990
        /*08d0*/ 	.word	0x00000000
        /*08d4*/ 	.word	0x000000d0
        /*08d8*/ 	.short	0x010a
        /*08da*/ 	.byte	0xff
	.zero		1


	//   ....[126]....
        /*08dc*/ 	.word	0x000099f0
        /*08e0*/ 	.word	0x00000002
        /*08e4*/ 	.word	0x00000080
        /*08e8*/ 	.short	0x010a
        /*08ea*/ 	.byte	0xff
	.zero		1


	//   ....[127]....
        /*08ec*/ 	.word	0x00009a40
        /*08f0*/ 	.word	0x00000054
        /*08f4*/ 	.word	0x000000e0
        /*08f8*/ 	.short	0x010a
        /*08fa*/ 	.byte	0xff
	.zero		1


	//   ....[128]....
        /*08fc*/ 	.word	0x00009a90
        /*0900*/ 	.word	0x00000002
        /*0904*/ 	.word	0x00000080
        /*0908*/ 	.short	0x010a
        /*090a*/ 	.byte	0xff
	.zero		1


	//   ....[129]....
        /*090c*/ 	.word	0x00009ae0
        /*0910*/ 	.word	0x00000000
        /*0914*/ 	.word	0x00000080
        /*0918*/ 	.short	0x010a
        /*091a*/ 	.byte	0xff
	.zero		1


	//   ....[130]....
        /*091c*/ 	.word	0x00009b30
        /*0920*/ 	.word	0x00000002
        /*0924*/ 	.word	0x00000080
        /*0928*/ 	.short	0x010a
        /*092a*/ 	.byte	0xff
	.zero		1


	//----- nvinfo : EIATTR_NUM_MBARRIERS
	.align		4
.L_47:
        /*092c*/ 	.byte	0x03, 0x38
        /*092e*/ 	.short	0x0020


	//----- nvinfo : EIATTR_EXIT_INSTR_OFFSETS
	.align		4
        /*0930*/ 	.byte	0x04, 0x1c
        /*0932*/ 	.short	(.L_49 - .L_48)


	//   ....[0]....
.L_48:
        /*0934*/ 	.word	0x00002e60


	//   ....[1]....
        /*0938*/ 	.word	0x00003110


	//   ....[2]....
        /*093c*/ 	.word	0x00003170


	//   ....[3]....
        /*0940*/ 	.word	0x00003fc0


	//   ....[4]....
        /*0944*/ 	.word	0x00005350


	//   ....[5]....
        /*0948*/ 	.word	0x00005390


	//   ....[6]....
        /*094c*/ 	.word	0x00008e80


	//   ....[7]....
        /*0950*/ 	.word	0x00008f00


	//   ....[8]....
        /*0954*/ 	.word	0x00008f30


	//   ....[9]....
        /*0958*/ 	.word	0x00008fb0


	//----- nvinfo : EIATTR_MAX_THREADS
	.align		4
.L_49:
        /*095c*/ 	.byte	0x04, 0x05
        /*095e*/ 	.short	(.L_51 - .L_50)
.L_50:
        /*0960*/ 	.word	0x00000100
        /*0964*/ 	.word	0x00000001
        /*0968*/ 	.word	0x00000001


	//----- nvinfo : EIATTR_CRS_STACK_SIZE
	.align		4
.L_51:
        /*096c*/ 	.byte	0x04, 0x1e
        /*096e*/ 	.short	(.L_53 - .L_52)
.L_52:
        /*0970*/ 	.word	0x00000000


	//----- nvinfo : EIATTR_CBANK_PARAM_SIZE
	.align		4
.L_53:
        /*0974*/ 	.byte	0x03, 0x19
        /*0976*/ 	.short	0x0900


	//----- nvinfo : EIATTR_PARAM_CBANK
	.align		4
        /*0978*/ 	.byte	0x04, 0x0a
        /*097a*/ 	.short	(.L_55 - .L_54)
	.align		4
.L_54:
        /*097c*/ 	.word	index@(.nv.constant0._ZN7cutlass13device_kernelINS_4conv6kernel13ConvUniversalINS1_16ConvProblemShapeILNS1_8OperatorE0ELi3EEENS1_10collective14CollectiveConvINS1_47MainloopSm100TmaUmmaWarpSpecializedImplicitGemmILS5_0ELi8ELi3ELi1ELi2EN4cute5tupleIJNSA_1CILi1EEESD_SD_EEEEENSB_IJNSC_ILi64EEENSC_ILi128EEENSB_IJNSC_ILi32EEEEEEEEENS_10tfloat32_tESL_NSA_8TiledMMAINSA_8MMA_AtomIJNSA_17SM100_MMA_TF32_SSISL_SL_fLi64ELi128ELNSA_4UMMA5MajorE0ELSQ_0ELNSP_7ScaleInE0ELSR_0EEEEEENSA_6LayoutISE_NSB_IJNSC_ILi0EEESV_SV_EEEEENSB_IJNSA_10UnderscoreESY_SY_EEEEENS7_6detail27Sm100ImplicitGemmTileTraitsINSA_20SM90_TMA_LOAD_IM2COLENSA_14ComposedLayoutINSA_7SwizzleILi3ELi4ELi3EEENSA_18smem_ptr_flag_bitsILi32EEENSU_INSB_IJNSC_ILi8EEESI_EEENSB_IJSI_SD_EEEEEEEvEENS12_INSA_13SM90_TMA_LOADES1D_vEEEENS_8epilogue10collective18CollectiveEpilogueINS1I_23Sm100TmaWarpSpecializedILi4ELi2ELi16ELb1ELb0EEEJSK_NSB_IJNSU_ISG_SD_EENSU_ISI_SD_EEEEESL_NSB_IJNSB_IJllllEEESD_SV_EEESL_S1R_NS1I_6fusion15FusionCallbacksIS1M_NS1S_17LinearCombinationISL_fSL_fLNS_15FloatRoundStyleE2EEESK_S1P_JEEENSA_5SM1004TMEM4LOAD26SM100_TMEM_LOAD_16dp128b8xES13_S1D_NSA_17SM75_U32x4_LDSM_NENSA_21SM90_TMA_STORE_IM2COLES1D_NSA_17SM90_U32x4_STSM_NENSA_39AutoVectorizingCopyWithAssumedAlignmentILi128EEEEEEvvEEEEvNT_6ParamsE)
        /*0980*/ 	.short	0x0380
        /*0982*/ 	.short	0x0900


	//----- nvinfo : EIATTR_SW_WAR
	.align		4
.L_55:
        /*0984*/ 	.byte	0x04, 0x36
        /*0986*/ 	.short	(.L_57 - .L_56)
.L_56:
        /*0988*/ 	.word	0x00000008
.L_57:


//--------------------- .nv.callgraph             --------------------------
	.section	.nv.callgraph,"",@"SHT_CUDA_CALLGRAPH"
	.align	4
	.sectionentsize	8
	.align		4
        /*0000*/ 	.word	0x00000000
	.align		4
        /*0004*/ 	.word	0xffffffff
	.align		4
        /*0008*/ 	.word	index@(_ZN7cutlass13device_kernelINS_4conv6kernel13ConvUniversalINS1_16ConvProblemShapeILNS1_8OperatorE0ELi3EEENS1_10collective14CollectiveConvINS1_47MainloopSm100TmaUmmaWarpSpecializedImplicitGemmILS5_0ELi8ELi3ELi1ELi2EN4cute5tupleIJNSA_1CILi1EEESD_SD_EEEEENSB_IJNSC_ILi64EEENSC_ILi128EEENSB_IJNSC_ILi32EEEEEEEEENS_10tfloat32_tESL_NSA_8TiledMMAINSA_8MMA_AtomIJNSA_17SM100_MMA_TF32_SSISL_SL_fLi64ELi128ELNSA_4UMMA5MajorE0ELSQ_0ELNSP_7ScaleInE0ELSR_0EEEEEENSA_6LayoutISE_NSB_IJNSC_ILi0EEESV_SV_EEEEENSB_IJNSA_10UnderscoreESY_SY_EEEEENS7_6detail27Sm100ImplicitGemmTileTraitsINSA_20SM90_TMA_LOAD_IM2COLENSA_14ComposedLayoutINSA_7SwizzleILi3ELi4ELi3EEENSA_18smem_ptr_flag_bitsILi32EEENSU_INSB_IJNSC_ILi8EEESI_EEENSB_IJSI_SD_EEEEEEEvEENS12_INSA_13SM90_TMA_LOADES1D_vEEEENS_8epilogue10collective18CollectiveEpilogueINS1I_23Sm100TmaWarpSpecializedILi4ELi2ELi16ELb1ELb0EEEJSK_NSB_IJNSU_ISG_SD_EENSU_ISI_SD_EEEEESL_NSB_IJNSB_IJllllEEESD_SV_EEESL_S1R_NS1I_6fusion15FusionCallbacksIS1M_NS1S_17LinearCombinationISL_fSL_fLNS_15FloatRoundStyleE2EEESK_S1P_JEEENSA_5SM1004TMEM4LOAD26SM100_TMEM_LOAD_16dp128b8xES13_S1D_NSA_17SM75_U32x4_LDSM_NENSA_21SM90_TMA_STORE_IM2COLES1D_NSA_17SM90_U32x4_STSM_NENSA_39AutoVectorizingCopyWithAssumedAlignmentILi128EEEEEEvvEEEEvNT_6ParamsE)
	.align		4
        /*000c*/ 	.word	index@(__assertfail)
	.align		4
        /*0010*/ 	.word	0x00000000
	.align		4
        /*0014*/ 	.word	0xfffffffe
	.align		4
        /*0018*/ 	.word	0x00000000
	.align		4
        /*001c*/ 	.word	0xfffffffd
	.align		4
        /*0020*/ 	.word	0x00000000
	.align		4
        /*0024*/ 	.word	0xfffffffc


//--------------------- .nv.constant4             --------------------------
	.section	.nv.constant4,"a",@progbits
	.align	8
	.align		8
.nv.constant4:
        /*0000*/ 	.dword	__assertfail
	.align		8
        /*0008*/ 	.dword	__unnamed_1
	.align		8
        /*0010*/ 	.dword	__unnamed_2
	.align		8
        /*0018*/ 	.dword	_ZN39_INTERNAL_51969d4b_4_k_cu_5d16af3e_31434cuda3std3__45__cpo5beginE
	.align		8
        /*0020*/ 	.dword	_ZN39_INTERNAL_51969d4b_4_k_cu_5d16af3e_31434cuda3std3__45__cpo3endE
	.align		8
        /*0028*/ 	.dword	_ZN39_INTERNAL_51969d4b_4_k_cu_5d16af3e_31434cuda3std3__45__cpo6cbeginE
	.align		8
        /*0030*/ 	.dword	_ZN39_INTERNAL_51969d4b_4_k_cu_5d16af3e_31434cuda3std3__45__cpo4cendE
	.align		8
        /*0038*/ 	.dword	_ZN39_INTERNAL_51969d4b_4_k_cu_5d16af3e_31434cuda3std3__441_GLOBAL__N__51969d4b_4_k_cu_5d16af3e_31436ignoreE
	.align		8
        /*0040*/ 	.dword	_ZN39_INTERNAL_51969d4b_4_k_cu_5d16af3e_31434cuda3std3__419piecewise_constructE
	.align		8
        /*0048*/ 	.dword	_ZN39_INTERNAL_51969d4b_4_k_cu_5d16af3e_31434cuda3std3__48in_placeE
	.align		8
        /*0050*/ 	.dword	_ZN39_INTERNAL_51969d4b_4_k_cu_5d16af3e_31434cuda3std6ranges3__45__cpo4swapE
	.align		8
        /*0058*/ 	.dword	_ZN39_INTERNAL_51969d4b_4_k_cu_5d16af3e_31434cuda3std6ranges3__45__cpo9iter_moveE
	.align		8
        /*0060*/ 	.dword	_ZN39_INTERNAL_51969d4b_4_k_cu_5d16af3e_31434cute7productE
	.align		8
        /*0068*/ 	.dword	_ZN39_INTERNAL_51969d4b_4_k_cu_5d16af3e_31434cute1_E
	.align		8
        /*0070*/ 	.dword	$str$27
	.align		8
        /*0078*/ 	.dword	$str$28
	.align		8
        /*0080*/ 	.dword	$str$29
	.align		8
        /*0088*/ 	.dword	$str$30


//--------------------- .text._ZN7cutlass13device_kernelINS_4conv6kernel13ConvUniversalINS1_16ConvProblemShapeILNS1_8OperatorE0ELi3EEENS1_10collective14CollectiveConvINS1_47MainloopSm100TmaUmmaWarpSpecializedImplicitGemmILS5_0ELi8ELi3ELi1ELi2EN4cute5tupleIJNSA_1CILi1EEESD_SD_EEEEENSB_IJNSC_ILi64EEENSC_ILi128EEENSB_IJNSC_ILi32EEEEEEEEENS_10tfloat32_tESL_NSA_8TiledMMAINSA_8MMA_AtomIJNSA_17SM100_MMA_TF32_SSISL_SL_fLi64ELi128ELNSA_4UMMA5MajorE0ELSQ_0ELNSP_7ScaleInE0ELSR_0EEEEEENSA_6LayoutISE_NSB_IJNSC_ILi0EEESV_SV_EEEEENSB_IJNSA_10UnderscoreESY_SY_EEEEENS7_6detail27Sm100ImplicitGemmTileTraitsINSA_20SM90_TMA_LOAD_IM2COLENSA_14ComposedLayoutINSA_7SwizzleILi3ELi4ELi3EEENSA_18smem_ptr_flag_bitsILi32EEENSU_INSB_IJNSC_ILi8EEESI_EEENSB_IJSI_SD_EEEEEEEvEENS12_INSA_13SM90_TMA_LOADES1D_vEEEENS_8epilogue10collective18CollectiveEpilogueINS1I_23Sm100TmaWarpSpecializedILi4ELi2ELi16ELb1ELb0EEEJSK_NSB_IJNSU_ISG_SD_EENSU_ISI_SD_EEEEESL_NSB_IJNSB_IJllllEEESD_SV_EEESL_S1R_NS1I_6fusion15FusionCallbacksIS1M_NS1S_17LinearCombinationISL_fSL_fLNS_15FloatRoundStyleE2EEESK_S1P_JEEENSA_5SM1004TMEM4LOAD26SM100_TMEM_LOAD_16dp128b8xES13_S1D_NSA_17SM75_U32x4_LDSM_NENSA_21SM90_TMA_STORE_IM2COLES1D_NSA_17SM90_U32x4_STSM_NENSA_39AutoVectorizingCopyWithAssumedAlignmentILi128EEEEEEvvEEEEvNT_6ParamsE --------------------------
	.section	.text._ZN7cutlass13device_kernelINS_4conv6kernel13ConvUniversalINS1_16ConvProblemShapeILNS1_8OperatorE0ELi3EEENS1_10collective14CollectiveConvINS1_47MainloopSm100TmaUmmaWarpSpecializedImplicitGemmILS5_0ELi8ELi3ELi1ELi2EN4cute5tupleIJNSA_1CILi1EEESD_SD_EEEEENSB_IJNSC_ILi64EEENSC_ILi128EEENSB_IJNSC_ILi32EEEEEEEEENS_10tfloat32_tESL_NSA_8TiledMMAINSA_8MMA_AtomIJNSA_17SM100_MMA_TF32_SSISL_SL_fLi64ELi128ELNSA_4UMMA5MajorE0ELSQ_0ELNSP_7ScaleInE0ELSR_0EEEEEENSA_6LayoutISE_NSB_IJNSC_ILi0EEESV_SV_EEEEENSB_IJNSA_10UnderscoreESY_SY_EEEEENS7_6detail27Sm100ImplicitGemmTileTraitsINSA_20SM90_TMA_LOAD_IM2COLENSA_14ComposedLayoutINSA_7SwizzleILi3ELi4ELi3EEENSA_18smem_ptr_flag_bitsILi32EEENSU_INSB_IJNSC_ILi8EEESI_EEENSB_IJSI_SD_EEEEEEEvEENS12_INSA_13SM90_TMA_LOADES1D_vEEEENS_8epilogue10collective18CollectiveEpilogueINS1I_23Sm100TmaWarpSpecializedILi4ELi2ELi16ELb1ELb0EEEJSK_NSB_IJNSU_ISG_SD_EENSU_ISI_SD_EEEEESL_NSB_IJNSB_IJllllEEESD_SV_EEESL_S1R_NS1I_6fusion15FusionCallbacksIS1M_NS1S_17LinearCombinationISL_fSL_fLNS_15FloatRoundStyleE2EEESK_S1P_JEEENSA_5SM1004TMEM4LOAD26SM100_TMEM_LOAD_16dp128b8xES13_S1D_NSA_17SM75_U32x4_LDSM_NENSA_21SM90_TMA_STORE_IM2COLES1D_NSA_17SM90_U32x4_STSM_NENSA_39AutoVectorizingCopyWithAssumedAlignmentILi128EEEEEEvvEEEEvNT_6ParamsE,"ax",@progbits
	.align	128
.text._ZN7cutlass13device_kernelINS_4conv6kernel13ConvUniversalINS1_16ConvProblemShapeILNS1_8OperatorE0ELi3EEENS1_10collective14CollectiveConvINS1_47MainloopSm100TmaUmmaWarpSpecializedImplicitGemmILS5_0ELi8ELi3ELi1ELi2EN4cute5tupleIJNSA_1CILi1EEESD_SD_EEEEENSB_IJNSC_ILi64EEENSC_ILi128EEENSB_IJNSC_ILi32EEEEEEEEENS_10tfloat32_tESL_NSA_8TiledMMAINSA_8MMA_AtomIJNSA_17SM100_MMA_TF32_SSISL_SL_fLi64ELi128ELNSA_4UMMA5MajorE0ELSQ_0ELNSP_7ScaleInE0ELSR_0EEEEEENSA_6LayoutISE_NSB_IJNSC_ILi0EEESV_SV_EEEEENSB_IJNSA_10UnderscoreESY_SY_EEEEENS7_6detail27Sm100ImplicitGemmTileTraitsINSA_20SM90_TMA_LOAD_IM2COLENSA_14ComposedLayoutINSA_7SwizzleILi3ELi4ELi3EEENSA_18smem_ptr_flag_bitsILi32EEENSU_INSB_IJNSC_ILi8EEESI_EEENSB_IJSI_SD_EEEEEEEvEENS12_INSA_13SM90_TMA_LOADES1D_vEEEENS_8epilogue10collective18CollectiveEpilogueINS1I_23Sm100TmaWarpSpecializedILi4ELi2ELi16ELb1ELb0EEEJSK_NSB_IJNSU_ISG_SD_EENSU_ISI_SD_EEEEESL_NSB_IJNSB_IJllllEEESD_SV_EEESL_S1R_NS1I_6fusion15FusionCallbacksIS1M_NS1S_17LinearCombinationISL_fSL_fLNS_15FloatRoundStyleE2EEESK_S1P_JEEENSA_5SM1004TMEM4LOAD26SM100_TMEM_LOAD_16dp128b8xES13_S1D_NSA_17SM75_U32x4_LDSM_NENSA_21SM90_TMA_STORE_IM2COLES1D_NSA_17SM90_U32x4_STSM_NENSA_39AutoVectorizingCopyWithAssumedAlignmentILi128EEEEEEvvEEEEvNT_6ParamsE:
        .type           _ZN7cutlass13device_kernelINS_4conv6kernel13ConvUniversalINS1_16ConvProblemShapeILNS1_8OperatorE0ELi3EEENS1_10collective14CollectiveConvINS1_47MainloopSm100TmaUmmaWarpSpecializedImplicitGemmILS5_0ELi8ELi3ELi1ELi2EN4cute5tupleIJNSA_1CILi1EEESD_SD_EEEEENSB_IJNSC_ILi64EEENSC_ILi128EEENSB_IJNSC_ILi32EEEEEEEEENS_10tfloat32_tESL_NSA_8TiledMMAINSA_8MMA_AtomIJNSA_17SM100_MMA_TF32_SSISL_SL_fLi64ELi128ELNSA_4UMMA5MajorE0ELSQ_0ELNSP_7ScaleInE0ELSR_0EEEEEENSA_6LayoutISE_NSB_IJNSC_ILi0EEESV_SV_EEEEENSB_IJNSA_10UnderscoreESY_SY_EEEEENS7_6detail27Sm100ImplicitGemmTileTraitsINSA_20SM90_TMA_LOAD_IM2COLENSA_14ComposedLayoutINSA_7SwizzleILi3ELi4ELi3EEENSA_18smem_ptr_flag_bitsILi32EEENSU_INSB_IJNSC_ILi8EEESI_EEENSB_IJSI_SD_EEEEEEEvEENS12_INSA_13SM90_TMA_LOADES1D_vEEEENS_8epilogue10collective18CollectiveEpilogueINS1I_23Sm100TmaWarpSpecializedILi4ELi2ELi16ELb1ELb0EEEJSK_NSB_IJNSU_ISG_SD_EENSU_ISI_SD_EEEEESL_NSB_IJNSB_IJllllEEESD_SV_EEESL_S1R_NS1I_6fusion15FusionCallbacksIS1M_NS1S_17LinearCombinationISL_fSL_fLNS_15FloatRoundStyleE2EEESK_S1P_JEEENSA_5SM1004TMEM4LOAD26SM100_TMEM_LOAD_16dp128b8xES13_S1D_NSA_17SM75_U32x4_LDSM_NENSA_21SM90_TMA_STORE_IM2COLES1D_NSA_17SM90_U32x4_STSM_NENSA_39AutoVectorizingCopyWithAssumedAlignmentILi128EEEEEEvvEEEEvNT_6ParamsE,@function
        .size           _ZN7cutlass13device_kernelINS_4conv6kernel13ConvUniversalINS1_16ConvProblemShapeILNS1_8OperatorE0ELi3EEENS1_10collective14CollectiveConvINS1_47MainloopSm100TmaUmmaWarpSpecializedImplicitGemmILS5_0ELi8ELi3ELi1ELi2EN4cute5tupleIJNSA_1CILi1EEESD_SD_EEEEENSB_IJNSC_ILi64EEENSC_ILi128EEENSB_IJNSC_ILi32EEEEEEEEENS_10tfloat32_tESL_NSA_8TiledMMAINSA_8MMA_AtomIJNSA_17SM100_MMA_TF32_SSISL_SL_fLi64ELi128ELNSA_4UMMA5MajorE0ELSQ_0ELNSP_7ScaleInE0ELSR_0EEEEEENSA_6LayoutISE_NSB_IJNSC_ILi0EEESV_SV_EEEEENSB_IJNSA_10UnderscoreESY_SY_EEEEENS7_6detail27Sm100ImplicitGemmTileTraitsINSA_20SM90_TMA_LOAD_IM2COLENSA_14ComposedLayoutINSA_7SwizzleILi3ELi4ELi3EEENSA_18smem_ptr_flag_bitsILi32EEENSU_INSB_IJNSC_ILi8EEESI_EEENSB_IJSI_SD_EEEEEEEvEENS12_INSA_13SM90_TMA_LOADES1D_vEEEENS_8epilogue10collective18CollectiveEpilogueINS1I_23Sm100TmaWarpSpecializedILi4ELi2ELi16ELb1ELb0EEEJSK_NSB_IJNSU_ISG_SD_EENSU_ISI_SD_EEEEESL_NSB_IJNSB_IJllllEEESD_SV_EEESL_S1R_NS1I_6fusion15FusionCallbacksIS1M_NS1S_17LinearCombinationISL_fSL_fLNS_15FloatRoundStyleE2EEESK_S1P_JEEENSA_5SM1004TMEM4LOAD26SM100_TMEM_LOAD_16dp128b8xES13_S1D_NSA_17SM75_U32x4_LDSM_NENSA_21SM90_TMA_STORE_IM2COLES1D_NSA_17SM90_U32x4_STSM_NENSA_39AutoVectorizingCopyWithAssumedAlignmentILi128EEEEEEvvEEEEvNT_6ParamsE,(.L_x_178 - _ZN7cutlass13device_kernelINS_4conv6kernel13ConvUniversalINS1_16ConvProblemShapeILNS1_8OperatorE0ELi3EEENS1_10collective14CollectiveConvINS1_47MainloopSm100TmaUmmaWarpSpecializedImplicitGemmILS5_0ELi8ELi3ELi1ELi2EN4cute5tupleIJNSA_1CILi1EEESD_SD_EEEEENSB_IJNSC_ILi64EEENSC_ILi128EEENSB_IJNSC_ILi32EEEEEEEEENS_10tfloat32_tESL_NSA_8TiledMMAINSA_8MMA_AtomIJNSA_17SM100_MMA_TF32_SSISL_SL_fLi64ELi128ELNSA_4UMMA5MajorE0ELSQ_0ELNSP_7ScaleInE0ELSR_0EEEEEENSA_6LayoutISE_NSB_IJNSC_ILi0EEESV_SV_EEEEENSB_IJNSA_10UnderscoreESY_SY_EEEEENS7_6detail27Sm100ImplicitGemmTileTraitsINSA_20SM90_TMA_LOAD_IM2COLENSA_14ComposedLayoutINSA_7SwizzleILi3ELi4ELi3EEENSA_18smem_ptr_flag_bitsILi32EEENSU_INSB_IJNSC_ILi8EEESI_EEENSB_IJSI_SD_EEEEEEEvEENS12_INSA_13SM90_TMA_LOADES1D_vEEEENS_8epilogue10collective18CollectiveEpilogueINS1I_23Sm100TmaWarpSpecializedILi4ELi2ELi16ELb1ELb0EEEJSK_NSB_IJNSU_ISG_SD_EENSU_ISI_SD_EEEEESL_NSB_IJNSB_IJllllEEESD_SV_EEESL_S1R_NS1I_6fusion15FusionCallbacksIS1M_NS1S_17LinearCombinationISL_fSL_fLNS_15FloatRoundStyleE2EEESK_S1P_JEEENSA_5SM1004TMEM4LOAD26SM100_TMEM_LOAD_16dp128b8xES13_S1D_NSA_17SM75_U32x4_LDSM_NENSA_21SM90_TMA_STORE_IM2COLES1D_NSA_17SM90_U32x4_STSM_NENSA_39AutoVectorizingCopyWithAssumedAlignmentILi128EEEEEEvvEEEEvNT_6ParamsE)
        .other          _ZN7cutlass13device_kernelINS_4conv6kernel13ConvUniversalINS1_16ConvProblemShapeILNS1_8OperatorE0ELi3EEENS1_10collective14CollectiveConvINS1_47MainloopSm100TmaUmmaWarpSpecializedImplicitGemmILS5_0ELi8ELi3ELi1ELi2EN4cute5tupleIJNSA_1CILi1EEESD_SD_EEEEENSB_IJNSC_ILi64EEENSC_ILi128EEENSB_IJNSC_ILi32EEEEEEEEENS_10tfloat32_tESL_NSA_8TiledMMAINSA_8MMA_AtomIJNSA_17SM100_MMA_TF32_SSISL_SL_fLi64ELi128ELNSA_4UMMA5MajorE0ELSQ_0ELNSP_7ScaleInE0ELSR_0EEEEEENSA_6LayoutISE_NSB_IJNSC_ILi0EEESV_SV_EEEEENSB_IJNSA_10UnderscoreESY_SY_EEEEENS7_6detail27Sm100ImplicitGemmTileTraitsINSA_20SM90_TMA_LOAD_IM2COLENSA_14ComposedLayoutINSA_7SwizzleILi3ELi4ELi3EEENSA_18smem_ptr_flag_bitsILi32EEENSU_INSB_IJNSC_ILi8EEESI_EEENSB_IJSI_SD_EEEEEEEvEENS12_INSA_13SM90_TMA_LOADES1D_vEEEENS_8epilogue10collective18CollectiveEpilogueINS1I_23Sm100TmaWarpSpecializedILi4ELi2ELi16ELb1ELb0EEEJSK_NSB_IJNSU_ISG_SD_EENSU_ISI_SD_EEEEESL_NSB_IJNSB_IJllllEEESD_SV_EEESL_S1R_NS1I_6fusion15FusionCallbacksIS1M_NS1S_17LinearCombinationISL_fSL_fLNS_15FloatRoundStyleE2EEESK_S1P_JEEENSA_5SM1004TMEM4LOAD26SM100_TMEM_LOAD_16dp128b8xES13_S1D_NSA_17SM75_U32x4_LDSM_NENSA_21SM90_TMA_STORE_IM2COLES1D_NSA_17SM90_U32x4_STSM_NENSA_39AutoVectorizingCopyWithAssumedAlignmentILi128EEEEEEvvEEEEvNT_6ParamsE,@"STO_CUDA_ENTRY STV_DEFAULT"
_ZN7cutlass13device_kernelINS_4conv6kernel13ConvUniversalINS1_16ConvProblemShapeILNS1_8OperatorE0ELi3EEENS1_10collective14CollectiveConvINS1_47MainloopSm100TmaUmmaWarpSpecializedImplicitGemmILS5_0ELi8ELi3ELi1ELi2EN4cute5tupleIJNSA_1CILi1EEESD_SD_EEEEENSB_IJNSC_ILi64EEENSC_ILi128EEENSB_IJNSC_ILi32EEEEEEEEENS_10tfloat32_tESL_NSA_8TiledMMAINSA_8MMA_AtomIJNSA_17SM100_MMA_TF32_SSISL_SL_fLi64ELi128ELNSA_4UMMA5MajorE0ELSQ_0ELNSP_7ScaleInE0ELSR_0EEEEEENSA_6LayoutISE_NSB_IJNSC_ILi0EEESV_SV_EEEEENSB_IJNSA_10UnderscoreESY_SY_EEEEENS7_6detail27Sm100ImplicitGemmTileTraitsINSA_20SM90_TMA_LOAD_IM2COLENSA_14ComposedLayoutINSA_7SwizzleILi3ELi4ELi3EEENSA_18smem_ptr_flag_bitsILi32EEENSU_INSB_IJNSC_ILi8EEESI_EEENSB_IJSI_SD_EEEEEEEvEENS12_INSA_13SM90_TMA_LOADES1D_vEEEENS_8epilogue10collective18CollectiveEpilogueINS1I_23Sm100TmaWarpSpecializedILi4ELi2ELi16ELb1ELb0EEEJSK_NSB_IJNSU_ISG_SD_EENSU_ISI_SD_EEEEESL_NSB_IJNSB_IJllllEEESD_SV_EEESL_S1R_NS1I_6fusion15FusionCallbacksIS1M_NS1S_17LinearCombinationISL_fSL_fLNS_15FloatRoundStyleE2EEESK_S1P_JEEENSA_5SM1004TMEM4LOAD26SM100_TMEM_LOAD_16dp128b8xES13_S1D_NSA_17SM75_U32x4_LDSM_NENSA_21SM90_TMA_STORE_IM2COLES1D_NSA_17SM90_U32x4_STSM_NENSA_39AutoVectorizingCopyWithAssumedAlignmentILi128EEEEEEvvEEEEvNT_6ParamsE:
[----:B------:R-:W1:Y:S01]  /*0000*/  LDC R1, c[0x0][0x37c] ;  /* 0x0000df00ff017b82 */ /* 0x000e620000000800 */
[----:B------:R-:W2:Y:S01]  /*0010*/  S2R R62, SR_TID.X ;  /* 0x00000000003e7919 */ /* 0x000ea20000002100 */
[----:B------:R-:W3:Y:S01]  /*0020*/  LDCU.64 UR8, c[0x0][0x990] ;  /* 0x00013200ff0877ac */ /* 0x000ee20008000a00 */
[----:B-1----:R-:W-:Y:S01]  /*0030*/  VIADD R1, R1, 0xfffffff8 ;  /* 0xfffffff801017836 */ /* 0x002fe20000000000 */
[----:B------:R-:W-:Y:S02]  /*0040*/  PRMT R63, RZ, 0x7610, R63 ;  /* 0x00007610ff3f7816 */ /* 0x000fe4000000003f */
[----:B------:R-:W-:Y:S01]  /*0050*/  ELECT P3, URZ, PT ;  /* 0x0000000000ff782f */ /* 0x000fe20003860000 */
[----:B---3--:R-:W-:-:S04]  /*0060*/  UISETP.NE.U32.AND UP0, UPT, UR8, URZ, UPT ;  /* 0x000000ff0800728c */ /* 0x008fc8000bf05070 */
[----:B------:R-:W-:Y:S01]  /*0070*/  UISETP.NE.AND.EX UP0, UPT, UR9, URZ, UPT, UP0 ;  /* 0x000000ff0900728c */ /* 0x000fe2000bf05300 */
[----:B--2---:R-:W-:-:S05]  /*0080*/  SHF.R.U32.HI R64, RZ, 0x5, R62 ;  /* 0x00000005ff407819 */ /* 0x004fca000001163e */
[----:B------:R-:W1:Y:S02]  /*0090*/  SHFL.IDX PT, R0, R64, RZ, 0x1f ;  /* 0x00001fff40007589 */ /* 0x000e6400000e0000 */
[----:B-1----:R-:W-:Y:S01]  /*00a0*/  R2UR UR18, R0 ;  /* 0x00000000001272ca */ /* 0x002fe200000e0000 */
[----:B------:R-:W-:-:S14]  /*00b0*/  BRA.U UP0, `(.L_x_0) ;  /* 0x0000000100307547 */ /* 0x000fdc000b800000 */
[----:B------:R-:W1:Y:S02]  /*00c0*/  LDCU.64 UR4, c[0x0][0x988] ;  /* 0x00013100ff0477ac */ /* 0x000e640008000a00 */
[----:B-1----:R-:W-:-:S04]  /*00d0*/  UISETP.NE.U32.AND UP0, UPT, UR4, URZ, UPT ;  /* 0x000000ff0400728c */ /* 0x002fc8000bf05070 */
[----:B------:R-:W-:-:S09]  /*00e0*/  UISETP.NE.AND.EX UP0, UPT, UR5, URZ, UPT, UP0 ;  /* 0x000000ff0500728c */ /* 0x000fd2000bf05300 */
[----:B------:R-:W-:Y:S05]  /*00f0*/  BRA.U !UP0, `(.L_x_1) ;  /* 0x0000000108147547 */ /* 0x000fea000b800000 */
[----:B------:R-:W1:Y:S01]  /*0100*/  LDC.64 R2, c[0x0][0x988] ;  /* 0x00026200ff027b82 */ /* 0x000e620000000a00 */
[----:B------:R-:W1:Y:S02]  /*0110*/  LDCU.64 UR4, c[0x0][0x358] ;  /* 0x00006b00ff0477ac */ /* 0x000e640008000a00 */
[----:B-1----:R1:W5:Y:S01]  /*0120*/  LDG.E R27, desc[UR4][R2.64] ;  /* 0x00000004021b7981 */ /* 0x002362000c1e1900 */
[----:B------:R-:W-:Y:S01]  /*0130*/  HFMA2 R63, -RZ, RZ, 0, 5.9604644775390625e-08 ;  /* 0x00000001ff3f7431 */ /* 0x000fe200000001ff */
[----:B------:R-:W-:Y:S05]  /*0140*/  BRA `(.L_x_0) ;  /* 0x00000000000c7947 */ /* 0x000fea0003800000 */
.L_x_1:
[----:B------:R-:W1:Y:S01]  /*0150*/  LDCU UR4, c[0x0][0x980] ;  /* 0x00013000ff0477ac */ /* 0x000e620008000800 */
[----:B------:R-:W-:Y:S01]  /*0160*/  HFMA2 R63, -RZ, RZ, 0, 5.9604644775390625e-08 ;  /* 0x00000001ff3f7431 */ /* 0x000fe200000001ff */
[----:B-1----:R-:W-:-:S07]  /*0170*/  MOV R27, UR4 ;  /* 0x00000004001b7c02 */ /* 0x002fce0008000f00 */
.L_x_0:
[----:B------:R-:W2:Y:S02]  /*0180*/  LDCU.64 UR4, c[0x0][0x9b0] ;  /* 0x00013600ff0477ac */ /* 0x000ea40008000a00 */
[----:B--2---:R-:W-:-:S04]  /*0190*/  UISETP.NE.U32.AND UP0, UPT, UR4, URZ, UPT ;  /* 0x000000ff0400728c */ /* 0x004fc8000bf05070 */
[----:B------:R-:W-:-:S09]  /*01a0*/  UISETP.NE.AND.EX UP0, UPT, UR5, URZ, UPT, UP0 ;  /* 0x000000ff0500728c */ /* 0x000fd2000bf05300 */
[----:B------:R-:W-:Y:S05]  /*01b0*/  BRA.U UP0, `(.L_x_2) ;  /* 0x0000000100287547 */ /* 0x000fea000b800000 */
[----:B------:R-:W2:Y:S02]  /*01c0*/  LDCU.64 UR4, c[0x0][0x9a8] ;  /* 0x00013500ff0477ac */ /* 0x000ea40008000a00 */
[----:B--2---:R-:W-:-:S04]  /*01d0*/  UISETP.NE.U32.AND UP0, UPT, UR4, URZ, UPT ;  /* 0x000000ff0400728c */ /* 0x004fc8000bf05070 */
[----:B------:R-:W-:-:S09]  /*01e0*/  UISETP.NE.AND.EX UP0, UPT, UR5, URZ, UPT, UP0 ;  /* 0x000000ff0500728c */ /* 0x000fd2000bf05300 */
[----:B------:R-:W-:Y:S05]  /*01f0*/  BRA.U !UP0, `(.L_x_3) ;  /* 0x0000000108107547 */ /* 0x000fea000b800000 */
[----:B------:R-:W2:Y:S01]  /*0200*/  LDC.64 R24, c[0x0][0x9a8] ;  /* 0x00026a00ff187b82 */ /* 0x000ea20000000a00 */
[----:B------:R-:W2:Y:S02]  /*0210*/  LDCU.64 UR4, c[0x0][0x358] ;  /* 0x00006b00ff0477ac */ /* 0x000ea40008000a00 */
[----:B--2---:R2:W5:Y:S01]  /*0220*/  LDG.E R24, desc[UR4][R24.64] ;  /* 0x0000000418187981 */ /* 0x004562000c1e1900 */
[----:B------:R-:W-:Y:S05]  /*0230*/  BRA `(.L_x_2) ;  /* 0x0000000000087947 */ /* 0x000fea0003800000 */
.L_x_3:
[----:B------:R-:W2:Y:S02]  /*0240*/  LDCU UR4, c[0x0][0x9a0] ;  /* 0x00013400ff0477ac */ /* 0x000ea40008000800 */
[----:B--2---:R-:W-:Y:S02]  /*0250*/  MOV R24, UR4 ;  /* 0x0000000400187c02 */ /* 0x004fe40008000f00 */
.L_x_2:
[----:B------:R-:W-:Y:S01]  /*0260*/  IMAD.U32 R0, RZ, RZ, UR18 ;  /* 0x00000012ff007e24 */ /* 0x000fe2000f8e00ff */
[----:B------:R-:W-:Y:S04]  /*0270*/  BSSY.RECONVERGENT B0, `(.L_x_4) ;  /* 0x000000c000007945 */ /* 0x000fe80003800200 */
[C---:B------:R-:W-:Y:S02]  /*0280*/  ISETP.NE.OR P1, PT, R0.reuse, 0x1, !P3 ;  /* 0x000000010000780c */ /* 0x040fe40005f25670 */
[----:B------:R-:W-:-:S11]  /*0290*/  ISETP.NE.OR P0, PT, R0, 0x3, !P3 ;  /* 0x000000030000780c */ /* 0x000fd60005f05670 */
[----:B------:R-:W-:Y:S05]  /*02a0*/  @P1 BRA `(.L_x_5) ;  /* 0x0000000000201947 */ /* 0x000fea0003800000 */
[----:B------:R-:W3:Y:S02]  /*02b0*/  LDCU.64 UR4, c[0x0][0x348] ;  /* 0x00006900ff0477ac */ /* 0x000ee40008000a00 */
[----:B---3--:R-:W-:Y:S02]  /*02c0*/  UIADD3 UR6, UP1, UPT, UR4, 0x80, URZ ;  /* 0x0000008004067890 */ /* 0x008fe4000ff3e0ff */
[----:B------:R-:W-:Y:S02]  /*02d0*/  UIADD3 UR4, UP0, UPT, UR4, 0x200, URZ ;  /* 0x0000020004047890 */ /* 0x000fe4000ff1e0ff */
[----:B------:R-:W-:Y:S02]  /*02e0*/  UIADD3.X UR7, UPT, UPT, URZ, UR5, URZ, UP1, !UPT ;  /* 0x00000005ff077290 */ /* 0x000fe40008ffe4ff */
[----:B------:R-:W-:-:S07]  /*02f0*/  UIADD3.X UR5, UPT, UPT, URZ, UR5, URZ, UP0, !UPT ;  /* 0x00000005ff057290 */ /* 0x000fce00087fe4ff */
[----:B------:R3:W-:Y:S02]  /*0300*/  UTMACCTL.PF [UR6] ;  /* 0x00000000060079b9 */ /* 0x0007e40008040000 */
[----:B------:R3:W-:Y:S02]  /*0310*/  UTMACCTL.PF [UR4] ;  /* 0x00000000040079b9 */ /* 0x0007e40008040000 */
[----:B---3--:R-:W-:Y:S01]  /*0320*/  NOP ;  /* 0x0000000000007918 */ /* 0x008fe20000000000 */
.L_x_5:
[----:B------:R-:W-:Y:S05]  /*0330*/  BSYNC.RECONVERGENT B0 ;  /* 0x0000000000007941 */ /* 0x000fea0003800200 */
.L_x_4:
[----:B------:R-:W-:Y:S04]  /*0340*/  BSSY.RECONVERGENT B0, `(.L_x_6) ;  /* 0x000000a000007945 */ /* 0x000fe80003800200 */
        /* <DEDUP_REMOVED lines=9> */
.L_x_7:
[----:B------:R-:W-:Y:S05]  /*03e0*/  BSYNC.RECONVERGENT B0 ;  /* 0x0000000000007941 */ /* 0x000fea0003800200 */
.L_x_6:
[----:B------:R-:W3:Y:S01]  /*03f0*/  LDCU.64 UR4, c[0x0][0x988] ;  /* 0x00013100ff0477ac */ /* 0x000ee20008000a00 */
[----:B------:R-:W-:Y:S02]  /*0400*/  UISETP.EQ.U32.AND UP2, UPT, UR8, URZ, UPT ;  /* 0x000000ff0800728c */ /* 0x000fe4000bf42070 */
[----:B------:R-:W-:Y:S02]  /*0410*/  UPLOP3.LUT UP3, UPT, UPT, UPT, UPT, 0x80, 0x8 ;  /* 0x000000000008789c */ /* 0x000fe40003f6f070 */
[----:B---3--:R-:W-:-:S04]  /*0420*/  UISETP.NE.U32.AND UP0, UPT, UR4, URZ, UPT ;  /* 0x000000ff0400728c */ /* 0x008fc8000bf05070 */
[----:B------:R-:W-:-:S04]  /*0430*/  UISETP.NE.AND.EX UP1, UPT, UR5, URZ, UPT, UP0 ;  /* 0x000000ff0500728c */ /* 0x000fc8000bf25300 */
[----:B------:R-:W-:-:S04]  /*0440*/  UISETP.EQ.OR.EX UP4, UPT, UR9, URZ, !UP1, UP2 ;  /* 0x000000ff0900728c */ /* 0x000fc8000cf82720 */
[----:B------:R-:W-:-:S05]  /*0450*/  UP2UR UR63, UPR, URZ, 0x10 ;  /* 0x00000010ff3f7883 */ /* 0x000fca0008000000 */
[----:B------:R-:W-:Y:S07]  /*0460*/  BRA.U !UP4, `(.L_x_8) ;  /* 0x000000010c207547 */ /* 0x000fee000b800000 */
[----:B------:R-:W-:Y:S01]  /*0470*/  UISETP.NE.U32.AND UP2, UPT, UR8, URZ, UPT ;  /* 0x000000ff0800728c */ /* 0x000fe2000bf45070 */
[----:B-----5:R-:W-:Y:S01]  /*0480*/  FSETP.NEU.AND P0, PT, R27, RZ, PT ;  /* 0x000000ff1b00720b */ /* 0x020fe20003f0d000 */
[----:B------:R-:W-:Y:S02]  /*0490*/  USEL UR4, URZ, 0xffffffff, UP1 ;  /* 0xffffffffff047887 */ /* 0x000fe40008800000 */
[----:B------:R-:W-:-:S10]  /*04a0*/  UISETP.NE.AND.EX UP2, UPT, UR9, URZ, UPT, UP2 ;  /* 0x000000ff0900728c */ /* 0x000fd4000bf45320 */
[----:B------:R-:W-:Y:S01]  /*04b0*/  VOTEU.ANY UP0, P0 ;  /* 0x0000000000ff7886 */ /* 0x000fe20000000100 */
[----:B------:R-:W-:-:S04]  /*04c0*/  @!UP2 USEL UR4, URZ, 0xffffffff, UP0 ;  /* 0xffffffffff04a887 */ /* 0x000fc80008000000 */
[----:B------:R-:W-:-:S04]  /*04d0*/  ULOP3.LUT UR4, UR4, 0x1, URZ, 0xc0, !UPT ;  /* 0x0000000104047892 */ /* 0x000fc8000f8ec0ff */
[----:B------:R-:W-:-:S11]  /*04e0*/  UISETP.NE.U32.AND UP3, UPT, UR4, 0x1, UPT ;  /* 0x000000010400788c */ /* 0x000fd6000bf65070 */
.L_x_8:
[----:B-1----:R-:W1:Y:S01]  /*04f0*/  SHFL.IDX PT, R2, R64, RZ, 0x1f ;  /* 0x00001fff40027589 */ /* 0x002e6200000e0000 */
[----:B------:R-:W-:-:S04]  /*0500*/  UISETP.NE.AND UP0, UPT, UR18, 0x2, UPT ;  /* 0x000000021200788c */ /* 0x000fc8000bf05270 */
[----:B------:R-:W-:Y:S01]  /*0510*/  USEL UR55, URZ, 0x1, UP0 ;  /* 0x00000001ff377887 */ /* 0x000fe20008000000 */
[----:B-1----:R-:W-:-:S13]  /*0520*/  ISETP.NE.AND P0, PT, R2, RZ, PT ;  /* 0x000000ff0200720c */ /* 0x002fda0003f05270 */
[----:B------:R-:W-:Y:S05]  /*0530*/  @P0 BRA `(.L_x_9) ;  /* 0x0000000000680947 */ /* 0x000fea0003800000 */
[----:B------:R-:W1:Y:S01]  /*0540*/  S2UR UR4, SR_CgaCtaId ;  /* 0x00000000000479c3 */ /* 0x000e620000008800 */
[----:B------:R-:W-:Y:S01]  /*0550*/  UMOV UR5, 0x400 ;  /* 0x0000040000057882 */ /* 0x000fe20000000000 */
[----:B------:R-:W-:Y:S01]  /*0560*/  UMOV UR6, 0x1 ;  /* 0x0000000100067882 */ /* 0x000fe20000000000 */
[----:B------:R-:W-:Y:S01]  /*0570*/  ELECT P0, URZ, PT ;  /* 0x0000000000ff782f */ /* 0x000fe20003800000 */
[----:B------:R-:W-:-:S04]  /*0580*/  UIADD3 UR6, UPT, UPT, -UR6, 0x100000, URZ ;  /* 0x0010000006067890 */ /* 0x000fc8000fffe1ff */
[----:B------:R-:W-:Y:S02]  /*0590*/  USHF.L.U32 UR7, UR6, 0xb, URZ ;  /* 0x0000000b06077899 */ /* 0x000fe400080006ff */
[----:B------:R-:W-:Y:S02]  /*05a0*/  USHF.L.U32 UR6, UR6, 0x1, URZ ;  /* 0x0000000106067899 */ /* 0x000fe400080006ff */
[----:B-1----:R-:W-:Y:S01]  /*05b0*/  ULEA UR4, UR4, UR5, 0x18 ;  /* 0x0000000504047291 */ /* 0x002fe2000f8ec0ff */
[----:B------:R-:W1:Y:S11]  /*05c0*/  FENCE.VIEW.ASYNC.S ;  /* 0x00000000000073c6 */ /* 0x000e760000000000 */
[----:B-1----:R1:W3:Y:S01]  /*05d0*/  SYNCS.EXCH.64 URZ, [UR4], UR6 ;  /* 0x0000000604ff75b2 */ /* 0x0022e20008000100 */
[----:B------:R1:W4:Y:S01]  /*05e0*/  SYNCS.EXCH.64 URZ, [UR4+0x40], UR6 ;  /* 0x0000400604ff75b2 */ /* 0x0003220008000100 */
[----:B------:R1:W1:Y:S01]  /*05f0*/  SYNCS.EXCH.64 URZ, [UR4+0x8], UR6 ;  /* 0x0000080604ff75b2 */ /* 0x0002620008000100 */
        /* <DEDUP_REMOVED lines=13> */
[----:B------:R-:W-:Y:S01]  /*06d0*/  NOP ;  /* 0x0000000000007918 */ /* 0x000fe20000000000 */
.L_x_9:
[----:B------:R-:W2:Y:S01]  /*06e0*/  SHFL.IDX PT, R2, R64, RZ, 0x1f ;  /* 0x00001fff40027589 */ /* 0x000ea200000e0000 */
[----:B------:R-:W-:Y:S01]  /*06f0*/  NOP ;  /* 0x0000000000007918 */ /* 0x000fe20000000000 */
[----:B--2---:R-:W-:-:S13]  /*0700*/  ISETP.NE.AND P0, PT, R2, 0x1, PT ;  /* 0x000000010200780c */ /* 0x004fda0003f05270 */
[----:B------:R-:W-:Y:S05]  /*0710*/  @P0 BRA `(.L_x_10) ;  /* 0x0000000000580947 */ /* 0x000fea0003800000 */
[----:B-1----:R-:W1:Y:S01]  /*0720*/  S2UR UR4, SR_CgaCtaId ;  /* 0x00000000000479c3 */ /* 0x002e620000008800 */
[----:B------:R-:W-:Y:S01]  /*0730*/  UMOV UR5, 0x400 ;  /* 0x0000040000057882 */ /* 0x000fe20000000000 */
[----:B------:R-:W-:Y:S01]  /*0740*/  UMOV UR8, 0x20 ;  /* 0x0000002000087882 */ /* 0x000fe20000000000 */
[----:B------:R-:W-:Y:S01]  /*0750*/  UMOV UR6, 0x80 ;  /* 0x0000008000067882 */ /* 0x000fe20000000000 */
[----:B------:R-:W-:-:S04]  /*0760*/  UIADD3 UR8, UPT, UPT, -UR8, 0x100000, URZ ;  /* 0x0010000008087890 */ /* 0x000fc8000fffe1ff */
[----:B------:R-:W-:Y:S02]  /*0770*/  USHF.L.U32 UR9, UR8, 0xb, URZ ;  /* 0x0000000b08097899 */ /* 0x000fe400080006ff */
[----:B------:R-:W-:Y:S02]  /*0780*/  USHF.L.U32 UR8, UR8, 0x1, URZ ;  /* 0x0000000108087899 */ /* 0x000fe400080006ff */
[----:B------:R-:W-:-:S04]  /*0790*/  UIADD3 UR6, UPT, UPT, -UR6, 0x100000, URZ ;  /* 0x0010000006067890 */ /* 0x000fc8000fffe1ff */
[----:B------:R-:W-:Y:S02]  /*07a0*/  USHF.L.U32 UR7, UR6, 0xb, URZ ;  /* 0x0000000b06077899 */ /* 0x000fe400080006ff */
[----:B------:R-:W-:Y:S01]  /*07b0*/  USHF.L.U32 UR6, UR6, 0x1, URZ ;  /* 0x0000000106067899 */ /* 0x000fe200080006ff */
[----:B------:R-:W-:Y:S01]  /*07c0*/  ELECT P0, URZ, PT ;  /* 0x0000000000ff782f */ /* 0x000fe20003800000 */
[----:B-1----:R-:W-:Y:S01]  /*07d0*/  ULEA UR4, UR4, UR5, 0x18 ;  /* 0x0000000504047291 */ /* 0x002fe2000f8ec0ff */
[----:B------:R-:W1:Y:S11]  /*07e0*/  FENCE.VIEW.ASYNC.S ;  /* 0x00000000000073c6 */ /* 0x000e760000000000 */
[----:B-1----:R2:W1:Y:S01]  /*07f0*/  SYNCS.EXCH.64 URZ, [UR4+0x80], UR8 ;  /* 0x0000800804ff75b2 */ /* 0x0024620008000100 */
[----:B------:R2:W1:Y:S01]  /*0800*/  SYNCS.EXCH.64 URZ, [UR4+0xa0], UR6 ;  /* 0x0000a00604ff75b2 */ /* 0x0004620008000100 */
[----:B------:R2:W1:Y:S01]  /*0810*/  SYNCS.EXCH.64 URZ, [UR4+0x88], UR8 ;  /* 0x0000880804ff75b2 */ /* 0x0004620008000100 */
[----:B------:R2:W1:Y:S01]  /*0820*/  SYNCS.EXCH.64 URZ, [UR4+0xa8], UR6 ;  /* 0x0000a80604ff75b2 */ /* 0x0004620008000100 */
[----:B------:R2:W1:Y:S01]  /*0830*/  SYNCS.EXCH.64 URZ, [UR4+0x90], UR8 ;  /* 0x0000900804ff75b2 */ /* 0x0004620008000100 */
[----:B------:R2:W1:Y:S01]  /*0840*/  SYNCS.EXCH.64 URZ, [UR4+0xb0], UR6 ;  /* 0x0000b00604ff75b2 */ /* 0x0004620008000100 */
[----:B------:R2:W1:Y:S01]  /*0850*/  SYNCS.EXCH.64 URZ, [UR4+0x98], UR8 ;  /* 0x0000980804ff75b2 */ /* 0x0004620008000100 */
[----:B------:R2:W1:Y:S02]  /*0860*/  SYNCS.EXCH.64 URZ, [UR4+0xb8], UR6 ;  /* 0x0000b80604ff75b2 */ /* 0x0004640008000100 */
[----:B--2---:R-:W-:Y:S01]  /*0870*/  NOP ;  /* 0x0000000000007918 */ /* 0x004fe20000000000 */
.L_x_10:
[----:B------:R-:W2:Y:S01]  /*0880*/  SHFL.IDX PT, R2, R64, RZ, 0x1f ;  /* 0x00001fff40027589 */ /* 0x000ea200000e0000 */
[----:B------:R-:W-:Y:S01]  /*0890*/  NOP ;  /* 0x0000000000007918 */ /* 0x000fe20000000000 */
[----:B--2---:R-:W-:-:S13]  /*08a0*/  ISETP.NE.AND P0, PT, R2, 0x3, PT ;  /* 0x000000030200780c */ /* 0x004fda0003f05270 */
[----:B------:R-:W-:Y:S05]  /*08b0*/  @P0 BRA `(.L_x_11) ;  /* 0x0000000000300947 */ /* 0x000fea0003800000 */
[----:B-1----:R-:W1:Y:S01]  /*08c0*/  S2UR UR6, SR_CgaCtaId ;  /* 0x00000000000679c3 */ /* 0x002e620000008800 */
[----:B------:R-:W-:Y:S01]  /*08d0*/  UMOV UR4, 0x400 ;  /* 0x0000040000047882 */ /* 0x000fe20000000000 */
[----:B------:R-:W-:Y:S01]  /*08e0*/  UMOV UR5, 0x20 ;  /* 0x0000002000057882 */ /* 0x000fe20000000000 */
[----:B------:R-:W-:Y:S01]  /*08f0*/  ELECT P0, URZ, PT ;  /* 0x0000000000ff782f */ /* 0x000fe20003800000 */
[----:B-1----:R-:W-:Y:S02]  /*0900*/  ULEA UR6, UR6, UR4, 0x18 ;  /* 0x0000000406067291 */ /* 0x002fe4000f8ec0ff */
[----:B------:R-:W-:-:S04]  /*0910*/  UIADD3 UR4, UPT, UPT, -UR5, 0x100000, URZ ;  /* 0x0010000005047890 */ /* 0x000fc8000fffe1ff */
[----:B------:R-:W-:Y:S02]  /*0920*/  USHF.L.U32 UR5, UR4, 0xb, URZ ;  /* 0x0000000b04057899 */ /* 0x000fe400080006ff */
[----:B------:R-:W-:Y:S01]  /*0930*/  USHF.L.U32 UR4, UR4, 0x1, URZ ;  /* 0x0000000104047899 */ /* 0x000fe200080006ff */
[----:B------:R-:W1:Y:S11]  /*0940*/  FENCE.VIEW.ASYNC.S ;  /* 0x00000000000073c6 */ /* 0x000e760000000000 */
[----:B-1----:R2:W1:Y:S01]  /*0950*/  SYNCS.EXCH.64 URZ, [UR6+0xc0], UR4 ;  /* 0x0000c00406ff75b2 */ /* 0x0024620008000100 */
[----:B------:R2:W1:Y:S02]  /*0960*/  SYNCS.EXCH.64 URZ, [UR6+0xc8], UR4 ;  /* 0x0000c80406ff75b2 */ /* 0x0004640008000100 */
[----:B--2---:R-:W-:Y:S01]  /*0970*/  NOP ;  /* 0x0000000000007918 */ /* 0x004fe20000000000 */
.L_x_11:
[----:B------:R-:W2:Y:S01]  /*0980*/  SHFL.IDX PT, R2, R64, RZ, 0x1f ;  /* 0x00001fff40027589 */ /* 0x000ea200000e0000 */
[----:B------:R-:W-:Y:S01]  /*0990*/  NOP ;  /* 0x0000000000007918 */ /* 0x000fe20000000000 */
[----:B--2---:R-:W-:-:S13]  /*09a0*/  ISETP.NE.AND P0, PT, R2, 0x4, PT ;  /* 0x000000040200780c */ /* 0x004fda0003f05270 */
[----:B------:R-:W-:Y:S05]  /*09b0*/  @P0 BRA `(.L_x_12) ;  /* 0x0000000000440947 */ /* 0x000fea0003800000 */
[----:B-1----:R-:W1:Y:S01]  /*09c0*/  S2UR UR6, SR_CgaCtaId ;  /* 0x00000000000679c3 */ /* 0x002e620000008800 */
[----:B------:R-:W-:Y:S01]  /*09d0*/  UMOV UR4, 0x100 ;  /* 0x0000010000047882 */ /* 0x000fe20000000000 */
[----:B------:R-:W-:Y:S01]  /*09e0*/  UMOV UR5, 0x400 ;  /* 0x0000040000057882 */ /* 0x000fe20000000000 */
[----:B------:R-:W-:Y:S01]  /*09f0*/  USEL UR4, UR4, 0xe0, UP3 ;  /* 0x000000e004047887 */ /* 0x000fe20009800000 */
[----:B------:R-:W-:Y:S01]  /*0a00*/  UMOV UR8, 0x1 ;  /* 0x0000000100087882 */ /* 0x000fe20000000000 */
[----:B------:R-:W-:Y:S01]  /*0a10*/  ELECT P0, URZ, PT ;  /* 0x0000000000ff782f */ /* 0x000fe20003800000 */
[----:B------:R-:W-:-:S04]  /*0a20*/  UIADD3 UR8, UPT, UPT, -UR8, 0x100000, URZ ;  /* 0x0010000008087890 */ /* 0x000fc8000fffe1ff */
[----:B------:R-:W-:Y:S02]  /*0a30*/  USHF.L.U32 UR9, UR8, 0xb, URZ ;  /* 0x0000000b08097899 */ /* 0x000fe400080006ff */
[----:B------:R-:W-:Y:S02]  /*0a40*/  USHF.L.U32 UR8, UR8, 0x1, URZ ;  /* 0x0000000108087899 */ /* 0x000fe400080006ff */
[----:B-1----:R-:W-:Y:S02]  /*0a50*/  ULEA UR6, UR6, UR5, 0x18 ;  /* 0x0000000506067291 */ /* 0x002fe4000f8ec0ff */
[----:B------:R-:W-:-:S04]  /*0a60*/  UIADD3 UR4, UPT, UPT, -UR4, 0x100000, URZ ;  /* 0x0010000004047890 */ /* 0x000fc8000fffe1ff */
[----:B------:R-:W-:Y:S02]  /*0a70*/  USHF.L.U32 UR5, UR4, 0xb, URZ ;  /* 0x0000000b04057899 */ /* 0x000fe400080006ff */
[----:B------:R-:W-:Y:S01]  /*0a80*/  USHF.L.U32 UR4, UR4, 0x1, URZ ;  /* 0x0000000104047899 */ /* 0x000fe200080006ff */
[----:B------:R-:W1:Y:S03]  /*0a90*/  FENCE.VIEW.ASYNC.S ;  /* 0x00000000000073c6 */ /* 0x000e660000000000 */
[----:B-1----:R2:W1:Y:S08]  /*0aa0*/  SYNCS.EXCH.64 URZ, [UR6+0xd0], UR8 ;  /* 0x0000d00806ff75b2 */ /* 0x0024700008000100 */
[----:B------:R2:W1:Y:S02]  /*0ab0*/  SYNCS.EXCH.64 URZ, [UR6+0xd8], UR4 ;  /* 0x0000d80406ff75b2 */ /* 0x0004640008000100 */
[----:B--2---:R-:W-:Y:S01]  /*0ac0*/  NOP ;  /* 0x0000000000007918 */ /* 0x004fe20000000000 */
.L_x_12:
[----:B------:R-:W2:Y:S01]  /*0ad0*/  SHFL.IDX PT, R2, R64, RZ, 0x1f ;  /* 0x00001fff40027589 */ /* 0x000ea200000e0000 */
[----:B------:R-:W1:Y:S01]  /*0ae0*/  S2UR UR51, SR_CTAID.X ;  /* 0x00000000003379c3 */ /* 0x000e620000002500 */
[----:B------:R-:W-:-:S07]  /*0af0*/  NOP ;  /* 0x0000000000007918 */ /* 0x000fce0000000000 */
[----:B------:R-:W1:Y:S01]  /*0b00*/  S2UR UR21, SR_CTAID.Y ;  /* 0x00000000001579c3 */ /* 0x000e620000002600 */
[----:B--2---:R-:W-:-:S13]  /*0b10*/  ISETP.NE.AND P0, PT, R2, 0x5, PT ;  /* 0x000000050200780c */ /* 0x004fda0003f05270 */
[----:B-1----:R-:W-:Y:S05]  /*0b20*/  @P0 BRA `(.L_x_13) ;  /* 0x0000000000480947 */ /* 0x002fea0003800000 */
[----:B------:R-:W1:Y:S01]  /*0b30*/  S2UR UR4, SR_CgaCtaId ;  /* 0x00000000000479c3 */ /* 0x000e620000008800 */
        /* <DEDUP_REMOVED lines=12> */
[----:B-1----:R1:W2:Y:S01]  /*0c00*/  SYNCS.EXCH.64 URZ, [UR4+0xe0], UR8 ;  /* 0x0000e00804ff75b2 */ /* 0x0022a20008000100 */
[----:B------:R1:W1:Y:S01]  /*0c10*/  SYNCS.EXCH.64 URZ, [UR4+0xf0], UR6 ;  /* 0x0000f00604ff75b2 */ /* 0x0002620008000100 */
[----:B------:R1:W1:Y:S01]  /*0c20*/  SYNCS.EXCH.64 URZ, [UR4+0xe8], UR8 ;  /* 0x0000e80804ff75b2 */ /* 0x0002620008000100 */
[----:B------:R1:W1:Y:S01]  /*0c30*/  SYNCS.EXCH.64 URZ, [UR4+0xf8], UR6 ;  /* 0x0000f80604ff75b2 */ /* 0x0002620008000100 */
[----:B------:R-:W-:Y:S01]  /*0c40*/  NOP ;  /* 0x0000000000007918 */ /* 0x000fe20000000000 */
.L_x_13:
[----:B------:R-:W-:-:S05]  /*0c50*/  CS2R.32 R57, SR_CgaSize ;  /* 0x0000000000397805 */ /* 0x000fca0000008a00 */
[----:B------:R-:W-:-:S05]  /*0c60*/  IMAD R57, R57, -0xa0, RZ ;  /* 0xffffff6039397824 */ /* 0x000fca00078e02ff */
[----:B------:R-:W-:-:S14]  /*0c70*/  R2UR UR5, R57 ;  /* 0x00000000390572ca */ /* 0x000fdc00000e0000 */
[----:B------:R-:W3:Y:S01]  /*0c80*/  LDCU UR5, c[0x0][UR5+0x2b0] ;  /* 0x00005600050577ac */ /* 0x000ee20008000800 */
[----:B------:R-:W-:Y:S02]  /*0c90*/  I2FP.F32.U32 R57, UR51 ;  /* 0x0000003300397c45 */ /* 0x000fe40008201000 */
[----:B------:R-:W-:-:S05]  /*0ca0*/  CS2R.32 R3, SR_CgaSize ;  /* 0x0000000000037805 */ /* 0x000fca0000008a00 */
[----:B------:R-:W-:-:S06]  /*0cb0*/  IMAD R3, R3, -0xa0, RZ ;  /* 0xffffff6003037824 */ /* 0x000fcc00078e02ff */
[----:B------:R-:W4:Y:S01]  /*0cc0*/  LDC R3, c[0x0][R3+0x2a0] ;  /* 0x0000a80003037b82 */ /* 0x000f220000000800 */
[----:B------:R-:W-:Y:S02]  /*0cd0*/  I2FP.F32.U32 R56, UR21 ;  /* 0x0000001500387c45 */ /* 0x000fe40008201000 */
[----:B------:R-:W-:-:S05]  /*0ce0*/  CS2R.32 R2, SR_CgaSize ;  /* 0x0000000000027805 */ /* 0x000fca0000008a00 */
[----:B------:R-:W-:-:S05]  /*0cf0*/  IMAD R2, R2, -0xa0, RZ ;  /* 0xffffff6002027824 */ /* 0x000fca00078e02ff */
[----:B-1----:R-:W-:-:S14]  /*0d00*/  R2UR UR4, R2 ;  /* 0x00000000020472ca */ /* 0x002fdc00000e0000 */
[----:B------:R-:W1:Y:S01]  /*0d10*/  LDCU UR4, c[0x0][UR4+0x2b4] ;  /* 0x00005680040477ac */ /* 0x000e620008000800 */
[----:B------:R-:W-:Y:S01]  /*0d20*/  NOP ;  /* 0x0000000000007918 */ /* 0x000fe20000000000 */
[----:B------:R-:W2:Y:S01]  /*0d30*/  LDCU UR19, c[0x0][0xc24] ;  /* 0x00018480ff1377ac */ /* 0x000ea20008000800 */
[----:B------:R-:W-:-:S05]  /*0d40*/  CS2R.32 R2, SR_CgaSize ;  /* 0x0000000000027805 */ /* 0x000fca0000008a00 */
[----:B------:R-:W-:-:S06]  /*0d50*/  IMAD R2, R2, -0xa0, RZ ;  /* 0xffffff6002027824 */ /* 0x000fcc00078e02ff */
[----:B------:R-:W4:Y:S01]  /*0d60*/  LDC R2, c[0x0][R2+0x2a4] ;  /* 0x0000a90002027b82 */ /* 0x000f220000000800 */
[----:B---3--:R-:W-:-:S07]  /*0d70*/  FMUL R57, R57, UR5 ;  /* 0x0000000539397c20 */ /* 0x008fce0008400000 */
[----:B------:R-:W3:Y:S01]  /*0d80*/  S2UR UR52, SR_CTAID.Z ;  /* 0x00000000003479c3 */ /* 0x000ee20000002700 */
[----:B-1----:R-:W-:Y:S01]  /*0d90*/  FMUL R56, R56, UR4 ;  /* 0x0000000438387c20 */ /* 0x002fe20008400000 */
[----:B------:R-:W1:Y:S01]  /*0da0*/  F2I.U32.TRUNC.NTZ R57, R57 ;  /* 0x0000003900397305 */ /* 0x000e62000020f000 */
[----:B--2---:R-:W-:-:S07]  /*0db0*/  UISETP.GE.AND UP0, UPT, UR19, 0x1, UPT ;  /* 0x000000011300788c */ /* 0x004fce000bf06270 */
[----:B------:R-:W2:Y:S01]  /*0dc0*/  F2I.U32.TRUNC.NTZ R56, R56 ;  /* 0x0000003800387305 */ /* 0x000ea2000020f000 */
[----:B-1----:R-:W-:-:S05]  /*0dd0*/  IADD3 R57, PT, PT, -R57, RZ, RZ ;  /* 0x000000ff39397210 */ /* 0x002fca0007ffe1ff */
[----:B----4-:R-:W-:Y:S01]  /*0de0*/  IMAD R57, R3, R57, UR51 ;  /* 0x0000003303397e24 */ /* 0x010fe2000f8e0239 */
[----:B--2---:R-:W-:-:S05]  /*0df0*/  IADD3 R56, PT, PT, -R56, RZ, RZ ;  /* 0x000000ff38387210 */ /* 0x004fca0007ffe1ff */
[----:B------:R-:W-:Y:S01]  /*0e00*/  IMAD R56, R2, R56, UR21 ;  /* 0x0000001502387e24 */ /* 0x000fe2000f8e0238 */
[----:B------:R-:W-:Y:S06]  /*0e10*/  BAR.SYNC.DEFER_BLOCKING 0x0 ;  /* 0x0000000000007b1d */ /* 0x000fec0000010000 */
[----:B---3--:R-:W-:Y:S05]  /*0e20*/  BRA.U !UP0, `(.L_x_14) ;  /* 0x0000000108d47547 */ /* 0x008fea000b800000 */
[----:B------:R-:W1:Y:S01]  /*0e30*/  LDCU.128 UR24, c[0x0][0xc10] ;  /* 0x00018200ff1877ac */ /* 0x000e620008000c00 */
[----:B------:R-:W2:Y:S01]  /*0e40*/  LDCU UR6, c[0x0][0x370] ;  /* 0x00006e00ff0677ac */ /* 0x000ea20008000800 */
[----:B------:R-:W3:Y:S01]  /*0e50*/  LDCU UR4, c[0x0][0x374] ;  /* 0x00006e80ff0477ac */ /* 0x000ee20008000800 */
[----:B------:R-:W4:Y:S01]  /*0e60*/  LDCU UR20, c[0x0][0xc0c] ;  /* 0x00018180ff1477ac */ /* 0x000f220008000800 */
[----:B------:R-:W4:Y:S01]  /*0e70*/  LDCU UR5, c[0x0][0xc20] ;  /* 0x00018400ff0577ac */ /* 0x000f220008000800 */
[----:B------:R-:W4:Y:S01]  /*0e80*/  LDCU.64 UR16, c[0x0][0xc28] ;  /* 0x00018500ff1077ac */ /* 0x000f220008000a00 */
[----:B-1----:R-:W-:Y:S02]  /*0e90*/  UISETP.NE.AND UP0, UPT, UR26, 0x1, UPT ;  /* 0x000000011a00788c */ /* 0x002fe4000bf05270 */
[----:B---3--:R-:W-:Y:S02]  /*0ea0*/  UIMAD.WIDE.U32 UR8, UR4, UR27, URZ ;  /* 0x0000001b040872a5 */ /* 0x008fe4000f8e00ff */
[----:B--2---:R-:W-:-:S02]  /*0eb0*/  UIMAD.WIDE.U32 UR10, UR6, UR24, URZ ;  /* 0x00000018060a72a5 */ /* 0x004fc4000f8e00ff */
[----:B----4-:R-:W-:Y:S02]  /*0ec0*/  UISETP.NE.AND UP2, UPT, UR20, 0x1, UPT ;  /* 0x000000011400788c */ /* 0x010fe4000bf45270 */
[----:B------:R-:W-:Y:S01]  /*0ed0*/  UISETP.NE.AND UP4, UPT, UR19, 0x1, UPT ;  /* 0x000000011300788c */ /* 0x000fe2000bf85270 */
[----:B------:R-:W-:Y:S02]  /*0ee0*/  UMOV UR8, UR9 ;  /* 0x0000000900087c82 */ /* 0x000fe40008000000 */
[----:B------:R-:W-:Y:S01]  /*0ef0*/  UMOV UR10, UR11 ;  /* 0x0000000b000a7c82 */ /* 0x000fe20008000000 */
[----:B------:R-:W-:Y:S02]  /*0f00*/  @UP0 USHF.R.U32.HI UR4, URZ, UR5, UR8 ;  /* 0x00000005ff040299 */ /* 0x000fe40008011608 */
[----:B------:R-:W-:Y:S02]  /*0f10*/  UIMAD.WIDE.U32 UR12, UR21, UR27, URZ ;  /* 0x0000001b150c72a5 */ /* 0x000fe4000f8e00ff */
[----:B------:R-:W-:-:S02]  /*0f20*/  UIMAD.WIDE.U32 UR8, UR4, UR16, URZ ;  /* 0x00000010040872a5 */ /* 0x000fc4000f8e00ff */
[----:B------:R-:W-:Y:S02]  /*0f30*/  @UP2 USHF.R.U32.HI UR6, URZ, UR25, UR10 ;  /* 0x00000019ff062299 */ /* 0x000fe4000801160a */
[----:B------:R-:W-:Y:S02]  /*0f40*/  UIMAD.WIDE.U32 UR14, UR51, UR24, URZ ;  /* 0x00000018330e72a5 */ /* 0x000fe4000f8e00ff */
[----:B------:R-:W-:Y:S01]  /*0f50*/  UIMAD.WIDE.U32 UR10, UR6, UR16, URZ ;  /* 0x00000010060a72a5 */ /* 0x000fe2000f8e00ff */
[----:B------:R-:W-:Y:S01]  /*0f60*/  UMOV UR12, UR13 ;  /* 0x0000000d000c7c82 */ /* 0x000fe20008000000 */
[----:B------:R-:W-:Y:S01]  /*0f70*/  UMOV UR8, UR9 ;  /* 0x0000000900087c82 */ /* 0x000fe20008000000 */
[----:B------:R-:W-:Y:S02]  /*0f80*/  USHF.R.U32.HI UR12, URZ, UR5, UR12 ;  /* 0x00000005ff0c7299 */ /* 0x000fe4000801160c */
[----:B------:R-:W-:Y:S01]  /*0f90*/  @UP4 USHF.R.U32.HI UR4, URZ, UR17, UR8 ;  /* 0x00000011ff044299 */ /* 0x000fe20008011608 */
[----:B------:R-:W-:Y:S01]  /*0fa0*/  UMOV UR14, UR15 ;  /* 0x0000000f000e7c82 */ /* 0x000fe20008000000 */
[----:B------:R-:W-:Y:S01]  /*0fb0*/  UMOV UR10, UR11 ;  /* 0x0000000b000a7c82 */ /* 0x000fe20008000000 */
[----:B------:R-:W-:-:S02]  /*0fc0*/  USHF.R.U32.HI UR14, URZ, UR25, UR14 ;  /* 0x00000019ff0e7299 */ /* 0x000fc4000801160e */
[----:B------:R-:W-:Y:S02]  /*0fd0*/  USEL UR5, UR21, UR12, !UP0 ;  /* 0x0000000c15057287 */ /* 0x000fe4000c000000 */
[----:B------:R-:W-:Y:S02]  /*0fe0*/  @UP4 USHF.R.U32.HI UR6, URZ, UR17, UR10 ;  /* 0x00000011ff064299 */ /* 0x000fe4000801160a */
[----:B------:R-:W-:Y:S02]  /*0ff0*/  UIMAD UR7, UR4, UR19, URZ ;  /* 0x00000013040772a4 */ /* 0x000fe4000f8e02ff */
[----:B------:R-:W-:Y:S02]  /*1000*/  USEL UR4, UR51, UR14, !UP2 ;  /* 0x0000000e33047287 */ /* 0x000fe4000d000000 */
[----:B------:R-:W-:Y:S02]  /*1010*/  UIMAD UR10, UR6, UR19, URZ ;  /* 0x00000013060a72a4 */ /* 0x000fe4000f8e02ff */
[----:B------:R-:W-:-:S02]  /*1020*/  UISETP.GE.AND UP0, UPT, UR5, UR7, UPT ;  /* 0x000000070500728c */ /* 0x000fc4000bf06270 */
[----:B------:R-:W-:Y:S02]  /*1030*/  UIMAD.WIDE.U32 UR8, UR5, UR16, URZ ;  /* 0x00000010050872a5 */ /* 0x000fe4000f8e00ff */
[----:B------:R-:W-:Y:S02]  /*1040*/  UISETP.GE.OR UP0, UPT, UR4, UR10, UP0 ;  /* 0x0000000a0400728c */ /* 0x000fe40008706670 */
[----:B------:R-:W-:Y:S02]  /*1050*/  UIMAD.WIDE.U32 UR10, UR4, UR16, URZ ;  /* 0x00000010040a72a5 */ /* 0x000fe4000f8e00ff */
[----:B------:R-:W-:Y:S01]  /*1060*/  UIADD3 UR10, UPT, UPT, -UR4, URZ, URZ ;  /* 0x000000ff040a7290 */ /* 0x000fe2000fffe1ff */
[----:B------:R-:W-:Y:S01]  /*1070*/  UMOV UR8, UR9 ;  /* 0x0000000900087c82 */ /* 0x000fe20008000000 */
[----:B------:R-:W-:Y:S02]  /*1080*/  UIADD3 UR9, UPT, UPT, -UR5, URZ, URZ ;  /* 0x000000ff05097290 */ /* 0x000fe4000fffe1ff */
[----:B------:R-:W-:-:S03]  /*1090*/  USHF.R.U32.HI UR8, URZ, UR17, UR8 ;  /* 0x00000011ff087299 */ /* 0x000fc60008011608 */
[----:B------:R-:W-:Y:S01]  /*10a0*/  @!UP0 UMOV UR7, UR11 ;  /* 0x0000000b00078c82 */ /* 0x000fe20008000000 */
[----:B------:R-:W-:Y:S02]  /*10b0*/  UIMAD UR21, UR26, UR9, UR21 ;  /* 0x000000091a1572a4 */ /* 0x000fe4000f8e0215 */
[----:B------:R-:W-:Y:S02]  /*10c0*/  USEL UR8, UR5, UR8, !UP4 ;  /* 0x0000000805087287 */ /* 0x000fe4000e000000 */
[----:B------:R-:W-:Y:S02]  /*10d0*/  @!UP0 USHF.R.U32.HI UR7, URZ, UR17, UR7 ;  /* 0x00000011ff078299 */ /* 0x000fe40008011607 */
[----:B------:R-:W-:Y:S02]  /*10e0*/  UIADD3 UR9, UPT, UPT, -UR8, URZ, URZ ;  /* 0x000000ff08097290 */ /* 0x000fe4000fffe1ff */
[----:B------:R-:W-:Y:S02]  /*10f0*/  @!UP0 USEL UR7, UR4, UR7, !UP4 ;  /* 0x0000000704078287 */ /* 0x000fe4000e000000 */
[----:B------:R-:W-:-:S02]  /*1100*/  UIMAD UR9, UR19, UR9, UR5 ;  /* 0x00000009130972a4 */ /* 0x000fc4000f8e0205 */
[----:B------:R-:W-:Y:S02]  /*1110*/  @!UP0 UIADD3 UR8, UPT, UPT, UR8, -UR7, URZ ;  /* 0x8000000708088290 */ /* 0x000fe4000fffe0ff */
[----:B------:R-:W-:Y:S02]  /*1120*/  @!UP0 UIMAD UR7, UR9, UR6, UR7 ;  /* 0x00000006090782a4 */ /* 0x000fe4000f8e0207 */
[----:B------:R-:W-:Y:S02]  /*1130*/  @!UP0 UIMAD UR5, UR8, UR19, UR4 ;  /* 0x00000013080582a4 */ /* 0x000fe4000f8e0204 */
[----:B------:R-:W-:Y:S02]  /*1140*/  UIMAD UR6, UR20, UR10, UR51 ;  /* 0x0000000a140672a4 */ /* 0x000fe4000f8e0233 */
[----:B------:R-:W-:Y:S01]  /*1150*/  UIMAD UR21, UR5, UR26, UR21 ;  /* 0x0000001a051572a4 */ /* 0x000fe2000f8e0215 */
[----:B------:R-:W-:Y:S02]  /*1160*/  @!UP0 UMOV UR4, UR7 ;  /* 0x0000000700048c82 */ /* 0x000fe40008000000 */
[----:B------:R-:W-:-:S12]  /*1170*/  UIMAD UR51, UR4, UR20, UR6 ;  /* 0x00000014043372a4 */ /* 0x000fd8000f8e0206 */
.L_x_14:
[----:B------:R-:W1:Y:S02]  /*1180*/  LDCU UR4, c[0x0][0xc30] ;  /* 0x00018600ff0477ac */ /* 0x000e640008000800 */
[----:B-1----:R-:W-:-:S09]  /*1190*/  UISETP.NE.AND UP0, UPT, UR4, 0x1, UPT ;  /* 0x000000010400788c */ /* 0x002fd2000bf05270 */
[----:B------:R-:W-:Y:S05]  /*11a0*/  BRA.U UP0, `(.L_x_15) ;  /* 0x0000000100447547 */ /* 0x000fea000b800000 */
[----:B------:R-:W1:Y:S01]  /*11b0*/  LDCU.128 UR8, c[0x0][0xc10] ;  /* 0x00018200ff0877ac */ /* 0x000e620008000c00 */
[----:B------:R-:W2:Y:S01]  /*11c0*/  LDCU UR12, c[0x0][0xc0c] ;  /* 0x00018180ff0c77ac */ /* 0x000ea20008000800 */
[----:B------:R-:W3:Y:S01]  /*11d0*/  LDCU UR13, c[0x0][0xc20] ;  /* 0x00018400ff0d77ac */ /* 0x000ee20008000800 */
[----:B-1----:R-:W-:Y:S02]  /*11e0*/  UIMAD.WIDE.U32 UR6, UR51, UR8, URZ ;  /* 0x00000008330672a5 */ /* 0x002fe4000f8e00ff */
[----:B------:R-:W-:Y:S02]  /*11f0*/  UIMAD.WIDE.U32 UR4, UR21, UR11, URZ ;  /* 0x0000000b150472a5 */ /* 0x000fe4000f8e00ff */
[----:B--2---:R-:W-:Y:S02]  /*1200*/  UISETP.NE.AND UP2, UPT, UR12, 0x1, UPT ;  /* 0x000000010c00788c */ /* 0x004fe4000bf45270 */
[----:B------:R-:W-:Y:S01]  /*1210*/  UISETP.NE.AND UP0, UPT, UR10, 0x1, UPT ;  /* 0x000000010a00788c */ /* 0x000fe2000bf05270 */
[----:B------:R-:W-:-:S02]  /*1220*/  UMOV UR6, UR7 ;  /* 0x0000000700067c82 */ /* 0x000fc40008000000 */
[----:B------:R-:W-:Y:S01]  /*1230*/  UMOV UR4, UR5 ;  /* 0x0000000500047c82 */ /* 0x000fe20008000000 */
[----:B------:R-:W-:Y:S02]  /*1240*/  USHF.R.U32.HI UR6, URZ, UR9, UR6 ;  /* 0x00000009ff067299 */ /* 0x000fe40008011606 */
[----:B---3--:R-:W-:Y:S02]  /*1250*/  USHF.R.U32.HI UR4, URZ, UR13, UR4 ;  /* 0x0000000dff047299 */ /* 0x008fe40008011604 */
[----:B------:R-:W-:Y:S02]  /*1260*/  USEL UR5, UR51, UR6, !UP2 ;  /* 0x0000000633057287 */ /* 0x000fe4000d000000 */
[----:B------:R-:W-:-:S04]  /*1270*/  USEL UR4, UR21, UR4, !UP0 ;  /* 0x0000000415047287 */ /* 0x000fc8000c000000 */
[----:B------:R-:W-:Y:S02]  /*1280*/  UIADD3 UR6, UPT, UPT, UR5, -UR4, URZ ;  /* 0x8000000405067290 */ /* 0x000fe4000fffe0ff */
[----:B------:R-:W-:Y:S02]  /*1290*/  UIADD3 UR4, UPT, UPT, -UR5, UR4, URZ ;  /* 0x0000000405047290 */ /* 0x000fe4000fffe1ff */
[----:B------:R-:W-:Y:S02]  /*12a0*/  UIMAD UR21, UR6, UR10, UR21 ;  /* 0x0000000a061572a4 */ /* 0x000fe4000f8e0215 */
[----:B------:R-:W-:-:S12]  /*12b0*/  UIMAD UR51, UR4, UR12, UR51 ;  /* 0x0000000c043372a4 */ /* 0x000fd8000f8e0233 */
.L_x_15:
[----:B------:R-:W-:Y:S01]  /*12c0*/  BAR.SYNC.DEFER_BLOCKING 0x0 ;  /* 0x0000000000007b1d */ /* 0x000fe20000010000 */
[----:B------:R-:W-:Y:S01]  /*12d0*/  UISETP.NE.AND UP0, UPT, UR18, 0x2, UPT ;  /* 0x000000021200788c */ /* 0x000fe2000bf05270 */
[----:B------:R-:W-:Y:S02]  /*12e0*/  ISETP.NE.OR P3, PT, R0, 0x2, !P3 ;  /* 0x000000020000780c */ /* 0x000fe40005f65670 */
[----:B------:R-:W-:Y:S02]  /*12f0*/  LOP3.LUT R0, R62, 0x1f, RZ, 0xc0, !PT ;  /* 0x0000001f3e007812 */ /* 0x000fe400078ec0ff */
[----:B------:R-:W1:Y:S04]  /*1300*/  LDCU UR39, c[0x0][0xc24] ;  /* 0x00018480ff2777ac */ /* 0x000e680008000800 */
[----:B------:R-:W-:Y:S05]  /*1310*/  BRA.U UP0, `(.L_x_16) ;  /* 0x0000001900d87547 */ /* 0x000fea000b800000 */
[----:B------:R-:W2:Y:S01]  /*1320*/  LDCU UR5, c[0x0][0x388] ;  /* 0x00007100ff0577ac */ /* 0x000ea20008000800 */
[----:B------:R-:W-:Y:S01]  /*1330*/  PLOP3.LUT P1, PT, PT, PT, UP3, 0x80, 0x8 ;  /* 0x000000000008781c */ /* 0x000fe20003f2f038 */
[----:B------:R-:W-:Y:S01]  /*1340*/  IMAD.MOV.U32 R2, RZ, RZ, RZ ;  /* 0x000000ffff027224 */ /* 0x000fe200078e00ff */
[----:B------:R-:W-:Y:S01]  /*1350*/  ISETP.EQ.OR P2, PT, R0, RZ, P3 ;  /* 0x000000ff0000720c */ /* 0x000fe20001f42670 */
[----:B------:R-:W3:Y:S01]  /*1360*/  LDCU UR8, c[0x0][0x38c] ;  /* 0x00007180ff0877ac */ /* 0x000ee20008000800 */
[----:B------:R-:W-:Y:S01]  /*1370*/  PLOP3.LUT P1, PT, P1, PT, PT, 0x8, 0x80 ;  /* 0x000000000080781c */ /* 0x000fe20000f2e170 */
[----:B------:R-:W4:Y:S01]  /*1380*/  LDCU.64 UR6, c[0x0][0x390] ;  /* 0x00007200ff0677ac */ /* 0x000f220008000a00 */
[----:B------:R-:W1:Y:S01]  /*1390*/  LDCU UR53, c[0x0][0x370] ;  /* 0x00006e00ff3577ac */ /* 0x000e620008000800 */
[----:B------:R-:W1:Y:S01]  /*13a0*/  LDCU.64 UR42, c[0x0][0x348] ;  /* 0x00006900ff2a77ac */ /* 0x000e620008000a00 */
[----:B--2---:R-:W-:Y:S01]  /*13b0*/  UIADD3 UR5, UPT, UPT, UR5, 0x1f, URZ ;  /* 0x0000001f05057890 */ /* 0x004fe2000fffe0ff */
[----:B------:R-:W2:Y:S03]  /*13c0*/  LDCU UR52, c[0x0][0x374] ;  /* 0x00006e80ff3477ac */ /* 0x000ea60008000800 */
[----:B------:R-:W-:Y:S01]  /*13d0*/  USHF.R.S32.HI UR4, URZ, 0x1f, UR5 ;  /* 0x0000001fff047899 */ /* 0x000fe20008011405 */
[----:B------:R-:W-:Y:S01]  /*13e0*/  UMOV UR26, 0x1 ;  /* 0x00000001001a7882 */ /* 0x000fe20000000000 */
[----:B------:R-:W-:-:S02]  /*13f0*/  UMOV UR31, URZ ;  /* 0x000000ff001f7c82 */ /* 0x000fc40008000000 */
[----:B------:R-:W-:Y:S01]  /*1400*/  ULEA.HI UR4, UR4, UR5, URZ, 0x5 ;  /* 0x0000000504047291 */ /* 0x000fe2000f8f28ff */
[----:B------:R-:W-:Y:S01]  /*1410*/  UMOV UR36, URZ ;  /* 0x000000ff00247c82 */ /* 0x000fe20008000000 */
[----:B------:R-:W-:Y:S02]  /*1420*/  UMOV UR38, URZ ;  /* 0x000000ff00267c82 */ /* 0x000fe40008000000 */
[----:B------:R-:W-:-:S04]  /*1430*/  USHF.R.S32.HI UR4, URZ, 0x5, UR4 ;  /* 0x00000005ff047899 */ /* 0x000fc80008011404 */
[----:B---3--:R-:W-:-:S04]  /*1440*/  UIMAD UR4, UR4, UR8, URZ ;  /* 0x00000008040472a4 */ /* 0x008fc8000f8e02ff */
[----:B----4-:R-:W-:-:S04]  /*1450*/  UIMAD UR4, UR4, UR6, URZ ;  /* 0x00000006040472a4 */ /* 0x010fc8000f8e02ff */
[----:B------:R-:W-:-:S04]  /*1460*/  UIMAD UR54, UR4, UR7, URZ ;  /* 0x00000007043672a4 */ /* 0x000fc8000f8e02ff */
[----:B------:R-:W-:Y:S02]  /*1470*/  UISETP.NE.AND UP1, UPT, UR54, URZ, UPT ;  /* 0x000000ff3600728c */ /* 0x000fe4000bf25270 */
[----:B------:R-:W-:-:S04]  /*1480*/  UISETP.LT.U32.AND UP0, UPT, UR54, 0x8, UPT ;  /* 0x000000083600788c */ /* 0x000fc8000bf01070 */
[----:B------:R-:W-:-:S04]  /*1490*/  USEL UR4, UR54, 0x8, UP0 ;  /* 0x0000000836047887 */ /* 0x000fc80008000000 */
[----:B------:R-:W-:Y:S02]  /*14a0*/  UIADD3 UR5, UPT, UPT, UR4, -0x1, URZ ;  /* 0xffffffff04057890 */ /* 0x000fe4000fffe0ff */
[----:B------:R-:W-:Y:S02]  /*14b0*/  @!UP1 UIADD3 UR5, UPT, UPT, UR4, URZ, URZ ;  /* 0x000000ff04059290 */ /* 0x000fe4000fffe0ff */
[----:B------:R-:W-:Y:S02]  /*14c0*/  UIADD3 UR50, UPT, UPT, UR54, -UR4, URZ ;  /* 0x8000000436327290 */ /* 0x000fe4000fffe0ff */
[----:B-12---:R-:W-:-:S12]  /*14d0*/  UIADD3 UR55, UPT, UPT, UR5, 0x1, URZ ;  /* 0x0000000105377890 */ /* 0x006fd8000fffe0ff */
.L_x_32:
[----:B------:R-:W1:Y:S01]  /*14e0*/  S2UR UR30, SR_CgaCtaId ;  /* 0x00000000001e79c3 */ /* 0x000e620000008800 */
[----:B------:R-:W-:Y:S01]  /*14f0*/  UMOV UR4, 0x400 ;  /* 0x0000040000047882 */ /* 0x000fe20000000000 */
[----:B------:R-:W-:Y:S01]  /*1500*/  MOV R0, UR26 ;  /* 0x0000001a00007c02 */ /* 0x000fe20008000f00 */
[----:B------:R-:W-:Y:S02]  /*1510*/  UISETP.NE.AND UP0, UPT, UR54, URZ, UPT ;  /* 0x000000ff3600728c */ /* 0x000fe4000bf05270 */
[----:B------:R-:W-:Y:S01]  /*1520*/  USHF.L.U32 UR19, UR21, 0x7, URZ ;  /* 0x0000000715137899 */ /* 0x000fe200080006ff */
[----:B------:R-:W-:Y:S01]  /*1530*/  SHF.L.U32 R0, R0, 0x1f, RZ ;  /* 0x0000001f00007819 */ /* 0x000fe200000006ff */
[----:B------:R-:W-:Y:S01]  /*1540*/  USHF.L.U32 UR44, UR51, 0x6, URZ ;  /* 0x00000006332c7899 */ /* 0x000fe200080006ff */
[----:B------:R-:W-:Y:S01]  /*1550*/  UMOV UR27, URZ ;  /* 0x000000ff001b7c82 */ /* 0x000fe20008000000 */
[----:B------:R-:W-:Y:S01]  /*1560*/  UMOV UR22, URZ ;  /* 0x000000ff00167c82 */ /* 0x000fe20008000000 */
[----:B------:R-:W-:Y:S01]  /*1570*/  UMOV UR21, URZ ;  /* 0x000000ff00157c82 */ /* 0x000fe20008000000 */
[----:B------:R-:W-:Y:S01]  /*1580*/  UMOV UR20, URZ ;  /* 0x000000ff00147c82 */ /* 0x000fe20008000000 */
[----:B-1----:R-:W-:-:S04]  /*1590*/  ULEA UR30, UR30, UR4, 0x18 ;  /* 0x000000041e1e7291 */ /* 0x002fc8000f8ec0ff */
[----:B------:R-:W-:-:S09]  /*15a0*/  ULEA UR4, UR31, UR30, 0x3 ;  /* 0x0000001e1f047291 */ /* 0x000fd2000f8e18ff */
[----:B------:R1:W2:Y:S01]  /*15b0*/  SYNCS.PHASECHK.TRANS64.TRYWAIT P0, [UR4+0x40], R0 ;  /* 0x00004000ff0075a7 */ /* 0x0002a20008001104 */
[----:B------:R-:W-:Y:S05]  /*15c0*/  BRA.U !UP0, `(.L_x_17) ;  /* 0x0000000508987547 */ /* 0x000fea000b800000 */
[----:B------:R-:W3:Y:S01]  /*15d0*/  LDCU.128 UR12, c[0x0][0x480] ;  /* 0x00009000ff0c77ac */ /* 0x000ee20008000c00 */
[----:B------:R-:W4:Y:S01]  /*15e0*/  LDCU.128 UR8, c[0x0][0x490] ;  /* 0x00009200ff0877ac */ /* 0x000f220008000c00 */
[----:B------:R-:W1:Y:S01]  /*15f0*/  LDCU.64 UR20, c[0x0][0x4c0] ;  /* 0x00009800ff1477ac */ /* 0x000e620008000a00 */
[----:B------:R-:W1:Y:S01]  /*1600*/  LDCU.64 UR16, c[0x0][0x4f0] ;  /* 0x00009e00ff1077ac */ /* 0x000e620008000a00 */
[----:B------:R-:W1:Y:S01]  /*1610*/  LDCU UR18, c[0x0][0x4c8] ;  /* 0x00009900ff1277ac */ /* 0x000e620008000800 */
[----:B---3--:R-:W-:Y:S02]  /*1620*/  UIMAD.WIDE.U32 UR4, UR44, UR13, URZ ;  /* 0x0000000d2c0472a5 */ /* 0x008fe4000f8e00ff */
[----:B------:R-:W-:Y:S02]  /*1630*/  UISETP.NE.AND UP0, UPT, UR12, 0x1, UPT ;  /* 0x000000010c00788c */ /* 0x000fe4000bf05270 */
[----:B------:R-:W-:Y:S01]  /*1640*/  USHF.R.U32.HI UR5, URZ, UR14, UR5 ;  /* 0x0000000eff057299 */ /* 0x000fe20008011605 */
[----:B------:R-:W3:Y:S03]  /*1650*/  LDCU UR45, c[0x0][0x38c] ;  /* 0x00007180ff2d77ac */ /* 0x000ee60008000800 */
[----:B------:R-:W-:-:S02]  /*1660*/  USEL UR5, UR44, UR5, !UP0 ;  /* 0x000000052c057287 */ /* 0x000fc4000c000000 */
[----:B------:R-:W-:Y:S02]  /*1670*/  UISETP.NE.AND UP0, UPT, UR15, 0x1, UPT ;  /* 0x000000010f00788c */ /* 0x000fe4000bf05270 */
[----:B----4-:R-:W-:Y:S01]  /*1680*/  UIMAD.WIDE.U32 UR6, UR5, UR8, URZ ;  /* 0x00000008050672a5 */ /* 0x010fe2000f8e00ff */
[----:B------:R-:W4:Y:S01]  /*1690*/  LDCU UR8, c[0x0][0x4a0] ;  /* 0x00009400ff0877ac */ /* 0x000f220008000800 */
[----:B------:R-:W1:Y:S05]  /*16a0*/  LDCU UR23, c[0x0][0x4cc] ;  /* 0x00009980ff1777ac */ /* 0x000e6a0008000800 */
[----:B------:R-:W-:Y:S01]  /*16b0*/  UMOV UR4, UR7 ;  /* 0x0000000700047c82 */ /* 0x000fe20008000000 */
[----:B------:R-:W1:Y:S01]  /*16c0*/  LDCU.64 UR40, c[0x0][0x390] ;  /* 0x00007200ff2877ac */ /* 0x000e620008000a00 */
[----:B------:R-:W-:Y:S01]  /*16d0*/  USHF.R.U32.HI UR4, URZ, UR9, UR4 ;  /* 0x00000009ff047299 */ /* 0x000fe20008011604 */
[----:B------:R-:W1:Y:S03]  /*16e0*/  LDCU UR9, c[0x0][0x4ec] ;  /* 0x00009d80ff0977ac */ /* 0x000e660008000800 */
[----:B------:R-:W-:-:S02]  /*16f0*/  USEL UR4, UR5, UR4, !UP0 ;  /* 0x0000000405047287 */ /* 0x000fc4000c000000 */
[----:B------:R-:W-:Y:S02]  /*1700*/  UISETP.NE.AND UP0, UPT, UR10, 0x1, UPT ;  /* 0x000000010a00788c */ /* 0x000fe4000bf05270 */
[----:B------:R-:W-:Y:S01]  /*1710*/  UIMAD.WIDE.U32 UR6, UR4, UR11, URZ ;  /* 0x0000000b040672a5 */ /* 0x000fe2000f8e00ff */
[----:B------:R-:W1:Y:S01]  /*1720*/  LDCU.64 UR24, c[0x0][0x4d0] ;  /* 0x00009a00ff1877ac */ /* 0x000e620008000a00 */
[----:B------:R-:W-:-:S05]  /*1730*/  UIADD3 UR38, UPT, UPT, UR55, UR36, URZ ;  /* 0x0000002437267290 */ /* 0x000fca000fffe0ff */
[----:B------:R-:W-:Y:S01]  /*1740*/  UMOV UR6, UR7 ;  /* 0x0000000700067c82 */ /* 0x000fe20008000000 */
[----:B------:R-:W-:Y:S02]  /*1750*/  UIADD3 UR7, UPT, UPT, -UR4, URZ, URZ ;  /* 0x000000ff04077290 */ /* 0x000fe4000fffe1ff */
[----:B----4-:R-:W-:Y:S02]  /*1760*/  USHF.R.U32.HI UR6, URZ, UR8, UR6 ;  /* 0x00000008ff067299 */ /* 0x010fe40008011606 */
[----:B------:R-:W-:Y:S02]  /*1770*/  UIADD3 UR8, UPT, UPT, -UR5, URZ, URZ ;  /* 0x000000ff05087290 */ /* 0x000fe4000fffe1ff */
[----:B------:R-:W-:Y:S02]  /*1780*/  USEL UR14, UR4, UR6, !UP0 ;  /* 0x00000006040e7287 */ /* 0x000fe4000c000000 */
[----:B------:R-:W-:Y:S02]  /*1790*/  UIMAD UR7, UR15, UR7, UR5 ;  /* 0x000000070f0772a4 */ /* 0x000fe4000f8e0205 */
[----:B------:R-:W-:-:S02]  /*17a0*/  UIADD3 UR6, UPT, UPT, -UR14, URZ, URZ ;  /* 0x000000ff0e067290 */ /* 0x000fc4000fffe1ff */
[----:B------:R-:W-:Y:S02]  /*17b0*/  UIMAD UR8, UR12, UR8, UR44 ;  /* 0x000000080c0872a4 */ /* 0x000fe4000f8e022c */
[----:B------:R-:W-:Y:S02]  /*17c0*/  UIMAD UR13, UR10, UR6, UR4 ;  /* 0x000000060a0d72a4 */ /* 0x000fe4000f8e0204 */
[----:B-1----:R-:W-:Y:S02]  /*17d0*/  UIMAD UR11, UR8, UR20, UR9 ;  /* 0x00000014080b72a4 */ /* 0x002fe4000f8e0209 */
[----:B------:R-:W-:Y:S01]  /*17e0*/  UIMAD UR12, UR7, UR21, UR16 ;  /* 0x00000015070c72a4 */ /* 0x000fe2000f8e0210 */
[----:B------:R-:W1:Y:S02]  /*17f0*/  LDCU.64 UR4, c[0x0][0x4f8] ;  /* 0x00009f00ff0477ac */ /* 0x000e640008000a00 */
[----:B------:R-:W4:Y:S01]  /*1800*/  LDCU UR6, c[0x0][0x500] ;  /* 0x0000a000ff0677ac */ /* 0x000f220008000800 */
[----:B------:R-:W-:Y:S01]  /*1810*/  UIMAD UR13, UR13, UR18, UR17 ;  /* 0x000000120d0d72a4 */ /* 0x000fe2000f8e0211 */
[----:B------:R-:W-:Y:S01]  /*1820*/  UMOV UR27, URZ ;  /* 0x000000ff001b7c82 */ /* 0x000fe20008000000 */
[----:B------:R-:W-:Y:S01]  /*1830*/  UMOV UR7, UR31 ;  /* 0x0000001f00077c82 */ /* 0x000fe20008000000 */
[----:B------:R-:W-:Y:S01]  /*1840*/  UMOV UR20, URZ ;  /* 0x000000ff00147c82 */ /* 0x000fe20008000000 */
[----:B------:R-:W-:Y:S01]  /*1850*/  UMOV UR21, URZ ;  /* 0x000000ff00157c82 */ /* 0x000fe20008000000 */
[----:B---3--:R-:W-:-:S07]  /*1860*/  UMOV UR22, URZ ;  /* 0x000000ff00167c82 */ /* 0x008fce0008000000 */
.L_x_22:
[----:B------:R-:W-:Y:S01]  /*1870*/  @!P3 MOV R3, 0x6000 ;  /* 0x000060000003b802 */ /* 0x000fe20000000f00 */
[----:B------:R-:W-:Y:S01]  /*1880*/  ULEA UR9, UR7, UR30, 0x3 ;  /* 0x0000001e07097291 */ /* 0x000fe2000f8e18ff */
[----:B--2---:R-:W-:Y:S11]  /*1890*/  @P0 BRA `(.L_x_18) ;  /* 0x0000000000100947 */ /* 0x004ff60003800000 */
[----:B------:R-:W-:Y:S04]  /*18a0*/  MOV R4, UR26 ;  /* 0x0000001a00047c02 */ /* 0x000fe80008000f00 */
[----:B------:R-:W-:Y:S04]  /*18b0*/  SHF.L.U32 R4, R4, 0x1f, RZ ;  /* 0x0000001f04047819 */ /* 0x000fe800000006ff */
[----:B------:R-:W2:Y:S02]  /*18c0*/  SYNCS.PHASECHK.TRANS64.TRYWAIT P0, [UR9+0x40], R4 ;  /* 0x00004004ff0075a7 */ /* 0x000ea40008001109 */
[----:B--2---:R-:W-:Y:S05]  /*18d0*/  @!P0 BRA `(.L_x_19) ;  /* 0x0000007400b88947 */ /* 0x004fea0003800000 */
.L_x_18:
[----:B------:R3:W-:Y:S01]  /*18e0*/  @!P3 SYNCS.ARRIVE.TRANS64 RZ, [UR9], R3 ;  /* 0x00000003ffffb9a7 */ /* 0x0007e20008000009 */
[----:B------:R-:W-:Y:S04]  /*18f0*/  BSSY.RECONVERGENT B0, `(.L_x_20) ;  /* 0x0000003000007945 */ /* 0x000fe80003800200 */
[----:B------:R-:W-:Y:S05]  /*1900*/  @P2 BRA `(.L_x_21) ;  /* 0x0000000000042947 */ /* 0x000fea0003800000 */
[----:B-1--4-:R-:W-:Y:S05]  /*1910*/  BPT.TRAP 0x1 ;  /* 0x000000040000795c */ /* 0x012fea0000300000 */
.L_x_21:
[----:B-1--4-:R-:W-:Y:S05]  /*1920*/  BSYNC.RECONVERGENT B0 ;  /* 0x0000000000007941 */ /* 0x012fea0003800200 */
.L_x_20:
[----:B------:R-:W-:Y:S02]  /*1930*/  UIADD3 UR8, UPT, UPT, UR7, 0x1, URZ ;  /* 0x0000000107087890 */ /* 0x000fe4000fffe0ff */
[----:B------:R-:W-:Y:S02]  /*1940*/  UIMAD UR15, UR20, UR23, UR4 ;  /* 0x00000017140f72a4 */ /* 0x000fe4000f8e0204 */
[----:B------:R-:W-:Y:S02]  /*1950*/  UISETP.NE.AND UP0, UPT, UR8, 0x8, UPT ;  /* 0x000000080800788c */ /* 0x000fe4000bf05270 */
[----:B------:R-:W-:Y:S02]  /*1960*/  ULEA UR17, UR7, UR30, 0xd ;  /* 0x0000001e07117291 */ /* 0x000fe4000f8e68ff */
[----:B------:R-:W-:Y:S02]  /*1970*/  USEL UR10, URZ, 0x1, UP0 ;  /* 0x00000001ff0a7887 */ /* 0x000fe40008000000 */
[----:B------:R-:W-:Y:S02]  /*1980*/  USEL UR31, UR8, URZ, UP0 ;  /* 0x000000ff081f7287 */ /* 0x000fe40008000000 */
[----:B------:R-:W-:Y:S02]  /*1990*/  ULOP3.LUT UR26, UR26, UR10, URZ, 0x3c, !UPT ;  /* 0x0000000a1a1a7292 */ /* 0x000fe4000f8e3cff */
[----:B------:R-:W-:Y:S02]  /*19a0*/  ULEA UR8, UR31, UR30, 0x3 ;  /* 0x0000001e1f087291 */ /* 0x000fe4000f8e18ff */
[----:B------:R-:W-:Y:S02]  /*19b0*/  ULEA UR16, UR7, UR30, 0xe ;  /* 0x0000001e07107291 */ /* 0x000fe4000f8e70ff */
[----:B------:R-:W-:Y:S01]  /*19c0*/  UIADD3 UR34, UP0, UPT, UR42, 0x80, URZ ;  /* 0x000000802a227890 */ /* 0x000fe2000ff1e0ff */
[----:B--2---:R-:W-:Y:S01]  /*19d0*/  MOV R0, UR26 ;  /* 0x0000001a00007c02 */ /* 0x004fe20008000f00 */
[----:B------:R-:W-:Y:S02]  /*19e0*/  USHF.L.U32 UR10, UR27, 0x5, URZ ;  /* 0x000000051b0a7899 */ /* 0x000fe400080006ff */
[----:B------:R-:W-:Y:S01]  /*19f0*/  UIADD3.X UR35, UPT, UPT, URZ, UR43, URZ, UP0, !UPT ;  /* 0x0000002bff237290 */ /* 0x000fe200087fe4ff */
[----:B------:R-:W-:Y:S01]  /*1a00*/  SHF.L.U32 R0, R0, 0x1f, RZ ;  /* 0x0000001f00007819 */ /* 0x000fe200000006ff */
[----:B------:R-:W-:Y:S02]  /*1a10*/  UIADD3 UR32, UP3, UPT, UR42, 0x200, URZ ;  /* 0x000002002a207890 */ /* 0x000fe4000ff7e0ff */
[----:B------:R-:W-:Y:S01]  /*1a20*/  UIADD3 UR16, UPT, UPT, UR16, 0x18800, URZ ;  /* 0x0001880010107890 */ /* 0x000fe2000fffe0ff */
[----:B------:R1:W2:Y:S01]  /*1a30*/  SYNCS.PHASECHK.TRANS64.TRYWAIT P0, [UR8+0x40], R0 ;  /* 0x00004000ff0075a7 */ /* 0x0002a20008001108 */
[----:B------:R-:W-:Y:S02]  /*1a40*/  UIMAD UR8, UR21, UR24, UR5 ;  /* 0x00000018150872a4 */ /* 0x000fe4000f8e0205 */
[----:B------:R-:W-:Y:S02]  /*1a50*/  UIMAD UR7, UR22, UR25, UR6 ;  /* 0x00000019160772a4 */ /* 0x000fe4000f8e0206 */
[----:B------:R-:W-:Y:S02]  /*1a60*/  ULEA UR15, UR8, UR15, 0x5 ;  /* 0x0000000f080f7291 */ /* 0x000fe4000f8e28ff */
[----:B------:R-:W-:Y:S02]  /*1a70*/  UIADD3 UR8, UPT, UPT, UR17, 0x8800, URZ ;  /* 0x0000880011087890 */ /* 0x000fe4000fffe0ff */
[----:B------:R-:W-:Y:S02]  /*1a80*/  ULEA UR7, UR7, UR15, 0xa ;  /* 0x0000000f07077291 */ /* 0x000fe4000f8e50ff */
[----:B------:R-:W-:Y:S02]  /*1a90*/  UIADD3.X UR33, UPT, UPT, URZ, UR43, URZ, UP3, !UPT ;  /* 0x0000002bff217290 */ /* 0x000fe40009ffe4ff */
[----:B------:R-:W-:Y:S02]  /*1aa0*/  UPRMT UR7, UR7, 0x5410, URZ ;  /* 0x0000541007077896 */ /* 0x000fe400080000ff */
[----:B------:R-:W-:Y:S02]  /*1ab0*/  UIADD3 UR37, UPT, UPT, UR20, 0x1, URZ ;  /* 0x0000000114257890 */ /* 0x000fe4000fffe0ff */
[----:B------:R-:W-:Y:S02]  /*1ac0*/  UIADD3 UR29, UPT, UPT, UR21, 0x1, URZ ;  /* 0x00000001151d7890 */ /* 0x000fe4000fffe0ff */
[----:B------:R-:W-:Y:S02]  /*1ad0*/  UISETP.NE.AND UP2, UPT, UR37, UR45, UPT ;  /* 0x0000002d2500728c */ /* 0x000fe4000bf45270 */
[----:B------:R-:W-:Y:S01]  /*1ae0*/  UIADD3 UR28, UPT, UPT, UR22, 0x1, URZ ;  /* 0x00000001161c7890 */ /* 0x000fe2000fffe0ff */
[----:B------:R4:W-:Y:S01]  /*1af0*/  UTMALDG.5D.IM2COL [UR8], [UR34], UR7 ;  /* 0x00000008220073b4 */ /* 0x0009e20008060007 */
[----:B------:R-:W-:Y:S01]  /*1b00*/  UIADD3 UR36, UPT, UPT, UR36, 0x1, URZ ;  /* 0x0000000124247890 */ /* 0x000fe2000fffe0ff */
[----:B------:R-:W-:Y:S01]  /*1b10*/  UMOV UR46, 0x0 ;  /* 0x00000000002e7882 */ /* 0x000fe20000000000 */
[----:B------:R-:W-:Y:S01]  /*1b20*/  UMOV UR47, 0x10000000 ;  /* 0x10000000002f7882 */ /* 0x000fe20000000000 */
[----:B------:R-:W-:Y:S01]  /*1b30*/  UMOV UR17, UR9 ;  /* 0x0000000900117c82 */ /* 0x000fe20008000000 */
[----:B------:R-:W-:Y:S03]  /*1b40*/  UMOV UR18, UR10 ;  /* 0x0000000a00127c82 */ /* 0x000fe60008000000 */
[----:B------:R-:W-:Y:S01]  /*1b50*/  @UP2 UIADD3 UR29, UPT, UPT, UR21, URZ, URZ ;  /* 0x000000ff151d2290 */ /* 0x000fe2000fffe0ff */
[----:B------:R3:W-:Y:S03]  /*1b60*/  UTMALDG.5D [UR16], [UR32], desc[UR46] ;  /* 0x00002e10200075b4 */ /* 0x0007e60008021000 */
[----:B------:R-:W-:Y:S11]  /*1b70*/  UISETP.NE.AND UP1, UPT, UR29, UR40, UPT ;  /* 0x000000281d00728c */ /* 0x000ff6000bf25270 */
[----:B------:R-:W-:Y:S04]  /*1b80*/  @UP1 UIADD3 UR28, UPT, UPT, UR22, URZ, URZ ;  /* 0x000000ff161c1290 */ /* 0x000fe8000fffe0ff */
[----:B------:R-:W-:Y:S02]  /*1b90*/  UISETP.NE.AND UP0, UPT, UR28, UR41, UPT ;  /* 0x000000291c00728c */ /* 0x000fe4000bf05270 */
[----:B----4-:R-:W-:Y:S09]  /*1ba0*/  UIADD3 UR8, UPT, UPT, UR27, 0x1, URZ ;  /* 0x000000011b087890 */ /* 0x010ff2000fffe0ff */
[----:B------:R-:W-:Y:S01]  /*1bb0*/  @UP0 UIADD3 UR8, UPT, UPT, UR27, URZ, URZ ;  /* 0x000000ff1b080290 */ /* 0x000fe2000fffe0ff */
[----:B------:R-:W-:Y:S06]  /*1bc0*/  UMOV UR7, UR31 ;  /* 0x0000001f00077c82 */ /* 0x000fec0008000000 */
[----:B------:R-:W-:Y:S01]  /*1bd0*/  UMOV UR27, UR8 ;  /* 0x00000008001b7c82 */ /* 0x000fe20008000000 */
[----:B---3--:R-:W-:Y:S02]  /*1be0*/  USEL UR22, UR28, URZ, UP0 ;  /* 0x000000ff1c167287 */ /* 0x008fe40008000000 */
[----:B------:R-:W-:Y:S02]  /*1bf0*/  UISETP.NE.AND UP0, UPT, UR36, UR38, UPT ;  /* 0x000000262400728c */ /* 0x000fe4000bf05270 */
[----:B------:R-:W-:Y:S02]  /*1c00*/  USEL UR20, UR37, URZ, UP2 ;  /* 0x000000ff25147287 */ /* 0x000fe40009000000 */
[----:B------:R-:W-:Y:S05]  /*1c10*/  USEL UR21, UR29, URZ, UP1 ;  /* 0x000000ff1d157287 */ /* 0x000fea0008800000 */
[----:B-1----:R-:W-:Y:S07]  /*1c20*/  BRA.U UP0, `(.L_x_22) ;  /* 0xfffffffd00107547 */ /* 0x002fee000b83ffff */
.L_x_17:
[----:B------:R-:W-:Y:S01]  /*1c30*/  ULEA UR4, UR31, UR30, 0x3 ;  /* 0x0000001e1f047291 */ /* 0x000fe2000f8e18ff */
[----:B-1----:R-:W-:Y:S01]  /*1c40*/  MOV R0, UR26 ;  /* 0x0000001a00007c02 */ /* 0x002fe20008000f00 */
[----:B------:R-:W-:Y:S01]  /*1c50*/  @!P1 SYNCS.ARRIVE.TRANS64.A1T0 RZ, [UR30+0xc8], RZ ;  /* 0x0000c8ffffff99a7 */ /* 0x000fe2000810001e */
[----:B------:R-:W-:Y:S02]  /*1c60*/  UISETP.GE.AND UP0, UPT, UR50, 0x1, UPT ;  /* 0x000000013200788c */ /* 0x000fe4000bf06270 */
[----:B------:R-:W-:-:S04]  /*1c70*/  SHF.L.U32 R0, R0, 0x1f, RZ ;  /* 0x0000001f00007819 */ /* 0x000fc800000006ff */
[----:B--2---:R1:W2:Y:S03]  /*1c80*/  SYNCS.PHASECHK.TRANS64.TRYWAIT P0, [UR4+0x40], R0 ;  /* 0x00004000ff0075a7 */ /* 0x0042a60008001104 */
[----:B------:R-:W-:Y:S05]  /*1c90*/  BRA.U !UP0, `(.L_x_23) ;  /* 0x0000000508907547 */ /* 0x000fea000b800000 */
[----:B------:R-:W3:Y:S01]  /*1ca0*/  LDCU.128 UR8, c[0x0][0x480] ;  /* 0x00009000ff0877ac */ /* 0x000ee20008000c00 */
[----:B------:R-:W4:Y:S01]  /*1cb0*/  LDCU.128 UR32, c[0x0][0x490] ;  /* 0x00009200ff2077ac */ /* 0x000f220008000c00 */
[----:B------:R-:W1:Y:S01]  /*1cc0*/  LDCU.64 UR28, c[0x0][0x4c0] ;  /* 0x00009800ff1c77ac */ /* 0x000e620008000a00 */
[----:B------:R-:W1:Y:S01]  /*1cd0*/  LDCU UR13, c[0x0][0x4c8] ;  /* 0x00009900ff0d77ac */ /* 0x000e620008000800 */
[----:B------:R-:W1:Y:S01]  /*1ce0*/  LDCU.64 UR16, c[0x0][0x4f0] ;  /* 0x00009e00ff1077ac */ /* 0x000e620008000a00 */
[----:B---3--:R-:W-:Y:S02]  /*1cf0*/  UIMAD.WIDE.U32 UR4, UR44, UR9, URZ ;  /* 0x000000092c0472a5 */ /* 0x008fe4000f8e00ff */
[----:B------:R-:W-:Y:S02]  /*1d00*/  UISETP.NE.AND UP0, UPT, UR8, 0x1, UPT ;  /* 0x000000010800788c */ /* 0x000fe4000bf05270 */
[----:B------:R-:W-:Y:S01]  /*1d10*/  USHF.R.U32.HI UR5, URZ, UR10, UR5 ;  /* 0x0000000aff057299 */ /* 0x000fe20008011605 */
[----:B------:R-:W3:Y:S03]  /*1d20*/  LDCU UR9, c[0x0][0x4a0] ;  /* 0x00009400ff0977ac */ /* 0x000ee60008000800 */
[----:B------:R-:W-:-:S02]  /*1d30*/  USEL UR5, UR44, UR5, !UP0 ;  /* 0x000000052c057287 */ /* 0x000fc4000c000000 */
[----:B------:R-:W-:Y:S02]  /*1d40*/  UISETP.NE.AND UP0, UPT, UR11, 0x1, UPT ;  /* 0x000000010b00788c */ /* 0x000fe4000bf05270 */
[----:B----4-:R-:W-:Y:S01]  /*1d50*/  UIMAD.WIDE.U32 UR6, UR5, UR32, URZ ;  /* 0x00000020050672a5 */ /* 0x010fe2000f8e00ff */
[----:B------:R-:W1:Y:S01]  /*1d60*/  LDCU UR10, c[0x0][0x4ec] ;  /* 0x00009d80ff0a77ac */ /* 0x000e620008000800 */
[----:B------:R-:W4:Y:S05]  /*1d70*/  LDCU UR46, c[0x0][0x38c] ;  /* 0x00007180ff2e77ac */ /* 0x000f2a0008000800 */
[----:B------:R-:W-:Y:S01]  /*1d80*/  UMOV UR4, UR7 ;  /* 0x0000000700047c82 */ /* 0x000fe20008000000 */
[----:B------:R-:W1:Y:S01]  /*1d90*/  LDCU UR23, c[0x0][0x4cc] ;  /* 0x00009980ff1777ac */ /* 0x000e620008000800 */
[----:B------:R-:W-:Y:S01]  /*1da0*/  USHF.R.U32.HI UR4, URZ, UR33, UR4 ;  /* 0x00000021ff047299 */ /* 0x000fe20008011604 */
[----:B------:R-:W1:Y:S03]  /*1db0*/  LDCU.64 UR40, c[0x0][0x390] ;  /* 0x00007200ff2877ac */ /* 0x000e660008000a00 */
[----:B------:R-:W-:-:S02]  /*1dc0*/  USEL UR4, UR5, UR4, !UP0 ;  /* 0x0000000405047287 */ /* 0x000fc4000c000000 */
[----:B------:R-:W-:Y:S02]  /*1dd0*/  UISETP.NE.AND UP0, UPT, UR34, 0x1, UPT ;  /* 0x000000012200788c */ /* 0x000fe4000bf05270 */
[----:B------:R-:W-:Y:S01]  /*1de0*/  UIMAD.WIDE.U32 UR6, UR4, UR35, URZ ;  /* 0x00000023040672a5 */ /* 0x000fe2000f8e00ff */
[----:B------:R-:W1:Y:S01]  /*1df0*/  LDCU.64 UR24, c[0x0][0x4d0] ;  /* 0x00009a00ff1877ac */ /* 0x000e620008000a00 */
[----:B------:R-:W-:-:S05]  /*1e00*/  UIADD3 UR38, UPT, UPT, UR50, UR38, URZ ;  /* 0x0000002632267290 */ /* 0x000fca000fffe0ff */
[----:B------:R-:W-:Y:S01]  /*1e10*/  UMOV UR6, UR7 ;  /* 0x0000000700067c82 */ /* 0x000fe20008000000 */
[----:B------:R-:W-:Y:S02]  /*1e20*/  UIADD3 UR7, UPT, UPT, -UR5, URZ, URZ ;  /* 0x000000ff05077290 */ /* 0x000fe4000fffe1ff */
[----:B---3--:R-:W-:Y:S02]  /*1e30*/  USHF.R.U32.HI UR6, URZ, UR9, UR6 ;  /* 0x00000009ff067299 */ /* 0x008fe40008011606 */
[----:B------:R-:W-:Y:S02]  /*1e40*/  UIMAD UR7, UR8, UR7, UR44 ;  /* 0x00000007080772a4 */ /* 0x000fe4000f8e022c */
[----:B------:R-:W-:Y:S02]  /*1e50*/  USEL UR14, UR4, UR6, !UP0 ;  /* 0x00000006040e7287 */ /* 0x000fe4000c000000 */
[----:B------:R-:W-:Y:S02]  /*1e60*/  UIADD3 UR6, UPT, UPT, -UR4, URZ, URZ ;  /* 0x000000ff04067290 */ /* 0x000fe4000fffe1ff */
[----:B------:R-:W-:-:S02]  /*1e70*/  UIADD3 UR9, UPT, UPT, -UR14, URZ, URZ ;  /* 0x000000ff0e097290 */ /* 0x000fc4000fffe1ff */
[----:B------:R-:W-:Y:S02]  /*1e80*/  UIMAD UR12, UR11, UR6, UR5 ;  /* 0x000000060b0c72a4 */ /* 0x000fe4000f8e0205 */
[----:B------:R-:W-:Y:S02]  /*1e90*/  UIMAD UR9, UR34, UR9, UR4 ;  /* 0x00000009220972a4 */ /* 0x000fe4000f8e0204 */
[----:B-1----:R-:W-:Y:S01]  /*1ea0*/  UIMAD UR11, UR7, UR28, UR10 ;  /* 0x0000001c070b72a4 */ /* 0x002fe2000f8e020a */
[----:B------:R-:W1:Y:S02]  /*1eb0*/  LDCU.64 UR4, c[0x0][0x4f8] ;  /* 0x00009f00ff0477ac */ /* 0x000e640008000a00 */
[----:B------:R-:W3:Y:S01]  /*1ec0*/  LDCU UR6, c[0x0][0x500] ;  /* 0x0000a000ff0677ac */ /* 0x000ee20008000800 */
[----:B------:R-:W-:Y:S02]  /*1ed0*/  UIMAD UR12, UR12, UR29, UR16 ;  /* 0x0000001d0c0c72a4 */ /* 0x000fe4000f8e0210 */
[----:B------:R-:W-:Y:S01]  /*1ee0*/  UIMAD UR13, UR9, UR13, UR17 ;  /* 0x0000000d090d72a4 */ /* 0x000fe2000f8e0211 */
[----:B------:R-:W-:Y:S01]  /*1ef0*/  UMOV UR37, UR50 ;  /* 0x0000003200257c82 */ /* 0x000fe20008000000 */
[----:B----4-:R-:W-:-:S10]  /*1f00*/  UMOV UR7, UR31 ;  /* 0x0000001f00077c82 */ /* 0x010fd40008000000 */
.L_x_28:
[----:B------:R-:W-:Y:S01]  /*1f10*/  @!P3 MOV R3, 0x6000 ;  /* 0x000060000003b802 */ /* 0x000fe20000000f00 */
[----:B------:R-:W-:Y:S01]  /*1f20*/  ULEA UR9, UR7, UR30, 0x3 ;  /* 0x0000001e07097291 */ /* 0x000fe2000f8e18ff */
[----:B--2---:R-:W-:Y:S11]  /*1f30*/  @P0 BRA `(.L_x_24) ;  /* 0x0000000000100947 */ /* 0x004ff60003800000 */
[----:B------:R-:W-:Y:S04]  /*1f40*/  MOV R4, UR26 ;  /* 0x0000001a00047c02 */ /* 0x000fe80008000f00 */
[----:B------:R-:W-:Y:S04]  /*1f50*/  SHF.L.U32 R4, R4, 0x1f, RZ ;  /* 0x0000001f04047819 */ /* 0x000fe800000006ff */
[----:B------:R-:W2:Y:S02]  /*1f60*/  SYNCS.PHASECHK.TRANS64.TRYWAIT P0, [UR9+0x40], R4 ;  /* 0x00004004ff0075a7 */ /* 0x000ea40008001109 */
[----:B--2---:R-:W-:Y:S05]  /*1f70*/  @!P0 BRA `(.L_x_25) ;  /* 0x0000007000288947 */ /* 0x004fea0003800000 */
.L_x_24:
[----:B------:R4:W-:Y:S01]  /*1f80*/  @!P3 SYNCS.ARRIVE.TRANS64 RZ, [UR9], R3 ;  /* 0x00000003ffffb9a7 */ /* 0x0009e20008000009 */
[----:B------:R-:W-:Y:S04]  /*1f90*/  BSSY.RECONVERGENT B0, `(.L_x_26) ;  /* 0x0000003000007945 */ /* 0x000fe80003800200 */
[----:B------:R-:W-:Y:S05]  /*1fa0*/  @P2 BRA `(.L_x_27) ;  /* 0x0000000000042947 */ /* 0x000fea0003800000 */
[----:B-1-3--:R-:W-:Y:S05]  /*1fb0*/  BPT.TRAP 0x1 ;  /* 0x000000040000795c */ /* 0x00afea0000300000 */
.L_x_27:
[----:B-1-3--:R-:W-:Y:S05]  /*1fc0*/  BSYNC.RECONVERGENT B0 ;  /* 0x0000000000007941 */ /* 0x00afea0003800200 */
.L_x_26:
[----:B------:R-:W-:Y:S02]  /*1fd0*/  UIADD3 UR8, UPT, UPT, UR7, 0x1, URZ ;  /* 0x0000000107087890 */ /* 0x000fe4000fffe0ff */
[----:B------:R-:W-:Y:S02]  /*1fe0*/  UIMAD UR16, UR20, UR23, UR4 ;  /* 0x00000017141072a4 */ /* 0x000fe4000f8e0204 */
[----:B------:R-:W-:Y:S02]  /*1ff0*/  UISETP.NE.AND UP0, UPT, UR8, 0x8, UPT ;  /* 0x000000080800788c */ /* 0x000fe4000bf05270 */
[----:B------:R-:W-:Y:S02]  /*2000*/  UIMAD UR15, UR21, UR24, UR5 ;  /* 0x00000018150f72a4 */ /* 0x000fe4000f8e0205 */
[----:B------:R-:W-:Y:S02]  /*2010*/  USEL UR10, URZ, 0x1, UP0 ;  /* 0x00000001ff0a7887 */ /* 0x000fe40008000000 */
[----:B------:R-:W-:Y:S02]  /*2020*/  USEL UR31, UR8, URZ, UP0 ;  /* 0x000000ff081f7287 */ /* 0x000fe40008000000 */
[----:B------:R-:W-:Y:S02]  /*2030*/  ULOP3.LUT UR26, UR26, UR10, URZ, 0x3c, !UPT ;  /* 0x0000000a1a1a7292 */ /* 0x000fe4000f8e3cff */
[----:B------:R-:W-:Y:S02]  /*2040*/  ULEA UR8, UR31, UR30, 0x3 ;  /* 0x0000001e1f087291 */ /* 0x000fe4000f8e18ff */
[----:B------:R-:W-:Y:S02]  /*2050*/  ULEA UR18, UR7, UR30, 0xe ;  /* 0x0000001e07127291 */ /* 0x000fe4000f8e70ff */
[----:B------:R-:W-:Y:S01]  /*2060*/  ULEA UR15, UR15, UR16, 0x5 ;  /* 0x000000100f0f7291 */ /* 0x000fe2000f8e28ff */
[----:B--2---:R-:W-:Y:S01]  /*2070*/  MOV R0, UR26 ;  /* 0x0000001a00007c02 */ /* 0x004fe20008000f00 */
[----:B------:R-:W-:Y:S02]  /*2080*/  UIADD3 UR34, UP0, UPT, UR42, 0x80, URZ ;  /* 0x000000802a227890 */ /* 0x000fe4000ff1e0ff */
[----:B------:R-:W-:Y:S01]  /*2090*/  USHF.L.U32 UR10, UR27, 0x5, URZ ;  /* 0x000000051b0a7899 */ /* 0x000fe200080006ff */
[----:B------:R-:W-:Y:S01]  /*20a0*/  SHF.L.U32 R0, R0, 0x1f, RZ ;  /* 0x0000001f00007819 */ /* 0x000fe200000006ff */
[----:B------:R-:W-:Y:S02]  /*20b0*/  UIADD3.X UR35, UPT, UPT, URZ, UR43, URZ, UP0, !UPT ;  /* 0x0000002bff237290 */ /* 0x000fe400087fe4ff */
[----:B------:R-:W-:Y:S01]  /*20c0*/  UIADD3 UR32, UP3, UPT, UR42, 0x200, URZ ;  /* 0x000002002a207890 */ /* 0x000fe2000ff7e0ff */
[----:B------:R1:W2:Y:S01]  /*20d0*/  SYNCS.PHASECHK.TRANS64.TRYWAIT P0, [UR8+0x40], R0 ;  /* 0x00004000ff0075a7 */ /* 0x0002a20008001108 */
[----:B------:R-:W-:Y:S02]  /*20e0*/  ULEA UR8, UR7, UR30, 0xd ;  /* 0x0000001e07087291 */ /* 0x000fe4000f8e68ff */
[----:B------:R-:W-:Y:S02]  /*20f0*/  UIMAD UR7, UR22, UR25, UR6 ;  /* 0x00000019160772a4 */ /* 0x000fe4000f8e0206 */
[----:B------:R-:W-:Y:S02]  /*2100*/  UIADD3 UR8, UPT, UPT, UR8, 0x8800, URZ ;  /* 0x0000880008087890 */ /* 0x000fe4000fffe0ff */
[----:B------:R-:W-:Y:S02]  /*2110*/  ULEA UR7, UR7, UR15, 0xa ;  /* 0x0000000f07077291 */ /* 0x000fe4000f8e50ff */
[----:B------:R-:W-:Y:S02]  /*2120*/  UIADD3.X UR33, UPT, UPT, URZ, UR43, URZ, UP3, !UPT ;  /* 0x0000002bff217290 */ /* 0x000fe40009ffe4ff */
[----:B------:R-:W-:Y:S02]  /*2130*/  UPRMT UR7, UR7, 0x5410, URZ ;  /* 0x0000541007077896 */ /* 0x000fe400080000ff */
[----:B------:R-:W-:Y:S02]  /*2140*/  UIADD3 UR16, UPT, UPT, UR18, 0x18800, URZ ;  /* 0x0001880012107890 */ /* 0x000fe4000fffe0ff */
[----:B------:R-:W-:Y:S02]  /*2150*/  UIADD3 UR36, UPT, UPT, UR20, 0x1, URZ ;  /* 0x0000000114247890 */ /* 0x000fe4000fffe0ff */
[----:B------:R-:W-:Y:S02]  /*2160*/  UIADD3 UR29, UPT, UPT, UR21, 0x1, URZ ;  /* 0x00000001151d7890 */ /* 0x000fe4000fffe0ff */
[----:B------:R-:W-:Y:S01]  /*2170*/  UISETP.NE.AND UP2, UPT, UR36, UR46, UPT ;  /* 0x0000002e2400728c */ /* 0x000fe2000bf45270 */
[----:B------:R3:W-:Y:S01]  /*2180*/  UTMALDG.5D.IM2COL [UR8], [UR34], UR7 ;  /* 0x00000008220073b4 */ /* 0x0007e20008060007 */
[----:B------:R-:W-:Y:S01]  /*2190*/  UIADD3 UR28, UPT, UPT, UR22, 0x1, URZ ;  /* 0x00000001161c7890 */ /* 0x000fe2000fffe0ff */
[----:B------:R-:W-:Y:S01]  /*21a0*/  UMOV UR44, 0x0 ;  /* 0x00000000002c7882 */ /* 0x000fe20000000000 */
[----:B------:R-:W-:Y:S01]  /*21b0*/  UMOV UR45, 0x10000000 ;  /* 0x10000000002d7882 */ /* 0x000fe20000000000 */
[----:B------:R-:W-:Y:S01]  /*21c0*/  UMOV UR17, UR9 ;  /* 0x0000000900117c82 */ /* 0x000fe20008000000 */
[----:B------:R-:W-:Y:S02]  /*21d0*/  UMOV UR18, UR10 ;  /* 0x0000000a00127c82 */ /* 0x000fe40008000000 */
[----:B------:R4:W-:Y:S03]  /*21e0*/  UTMALDG.5D [UR16], [UR32], desc[UR44] ;  /* 0x00002c10200075b4 */ /* 0x0009e60008021000 */
[----:B------:R-:W-:Y:S04]  /*21f0*/  @UP2 UIADD3 UR29, UPT, UPT, UR21, URZ, URZ ;  /* 0x000000ff151d2290 */ /* 0x000fe8000fffe0ff */
[----:B------:R-:W-:Y:S11]  /*2200*/  UISETP.NE.AND UP1, UPT, UR29, UR40, UPT ;  /* 0x000000281d00728c */ /* 0x000ff6000bf25270 */
[----:B------:R-:W-:Y:S04]  /*2210*/  @UP1 UIADD3 UR28, UPT, UPT, UR22, URZ, URZ ;  /* 0x000000ff161c1290 */ /* 0x000fe8000fffe0ff */
[----:B------:R-:W-:Y:S02]  /*2220*/  UISETP.NE.AND UP0, UPT, UR28, UR41, UPT ;  /* 0x000000291c00728c */ /* 0x000fe4000bf05270 */
[----:B---3--:R-:W-:Y:S09]  /*2230*/  UIADD3 UR8, UPT, UPT, UR27, 0x1, URZ ;  /* 0x000000011b087890 */ /* 0x008ff2000fffe0ff */
[----:B------:R-:W-:Y:S02]  /*2240*/  @UP0 UIADD3 UR8, UPT, UPT, UR27, URZ, URZ ;  /* 0x000000ff1b080290 */ /* 0x000fe4000fffe0ff */
[----:B------:R-:W-:Y:S05]  /*2250*/  UIADD3 UR7, UPT, UPT, UR37, -0x1, URZ ;  /* 0xffffffff25077890 */ /* 0x000fea000fffe0ff */
[----:B------:R-:W-:Y:S01]  /*2260*/  UMOV UR27, UR8 ;  /* 0x00000008001b7c82 */ /* 0x000fe20008000000 */
[----:B----4-:R-:W-:Y:S02]  /*2270*/  USEL UR22, UR28, URZ, UP0 ;  /* 0x000000ff1c167287 */ /* 0x010fe40008000000 */
[----:B------:R-:W-:Y:S02]  /*2280*/  UISETP.GT.U32.AND UP0, UPT, UR37, 0x1, UPT ;  /* 0x000000012500788c */ /* 0x000fe4000bf04070 */
[----:B------:R-:W-:Y:S02]  /*2290*/  USEL UR20, UR36, URZ, UP2 ;  /* 0x000000ff24147287 */ /* 0x000fe40009000000 */
[----:B------:R-:W-:Y:S01]  /*22a0*/  USEL UR21, UR29, URZ, UP1 ;  /* 0x000000ff1d157287 */ /* 0x000fe20008800000 */
[----:B------:R-:W-:Y:S01]  /*22b0*/  UMOV UR37, UR7 ;  /* 0x0000000700257c82 */ /* 0x000fe20008000000 */
[----:B------:R-:W-:Y:S03]  /*22c0*/  UMOV UR7, UR31 ;  /* 0x0000001f00077c82 */ /* 0x000fe60008000000 */
[----:B-1----:R-:W-:Y:S07]  /*22d0*/  BRA.U UP0, `(.L_x_28) ;  /* 0xfffffffd000c7547 */ /* 0x002fee000b83ffff */
.L_x_23:
[----:B------:R-:W-:Y:S01]  /*22e0*/  SHF.L.U32 R3, R2, 0x1f, RZ ;  /* 0x0000001f02037819 */ /* 0x000fe200000006ff */
[----:B------:R-:W-:-:S03]  /*22f0*/  NOP ;  /* 0x0000000000007918 */ /* 0x000fc60000000000 */
[----:B--2---:R-:W2:Y:S02]  /*2300*/  SYNCS.PHASECHK.TRANS64.TRYWAIT P0, [UR30+0xd0], R3 ;  /* 0x0000d003ff0075a7 */ /* 0x004ea4000800111e */
[----:B--2---:R-:W-:Y:S05]  /*2310*/  @!P0 BRA `(.L_x_29) ;  /* 0x0000006c00588947 */ /* 0x004fea0003800000 */
.L_x_130:
[----:B------:R-:W2:Y:S01]  /*2320*/  LDS.128 R4, [UR30+0x110] ;  /* 0x0001101eff047984 */ /* 0x000ea20008000c00 */
[----:B------:R-:W-:Y:S02]  /*2330*/  UIADD3 UR4, UPT, UPT, UR30, 0xd8, URZ ;  /* 0x000000d81e047890 */ /* 0x000fe4000fffe0ff */
[----:B------:R-:W-:Y:S01]  /*2340*/  UISETP.GE.AND UP0, UPT, UR39, 0x1, UPT ;  /* 0x000000012700788c */ /* 0x000fe2000bf06270 */
[----:B------:R-:W-:Y:S01]  /*2350*/  @!PT LDS RZ, [RZ] ;  /* 0x00000000fffff984 */ /* 0x000fe20000000800 */
[----:B------:R-:W-:Y:S01]  /*2360*/  @!PT LDS RZ, [RZ] ;  /* 0x00000000fffff984 */ /* 0x000fe20000000800 */
[----:B------:R-:W-:Y:S01]  /*2370*/  @!PT LDS RZ, [RZ] ;  /* 0x00000000fffff984 */ /* 0x000fe20000000800 */
[----:B------:R-:W-:Y:S01]  /*2380*/  @!PT LDS RZ, [RZ] ;  /* 0x00000000fffff984 */ /* 0x000fe20000000800 */
[----:B------:R3:W-:Y:S06]  /*2390*/  MEMBAR.ALL.CTA ;  /* 0x0000000000007992 */ /* 0x0007ec0000008000 */
[----:B---3--:R-:W3:Y:S01]  /*23a0*/  FENCE.VIEW.ASYNC.S ;  /* 0x00000000000073c6 */ /* 0x008ee20000000000 */
[----:B------:R-:W-:-:S09]  /*23b0*/  UPRMT UR4, URZ, 0x654, UR4 ;  /* 0x00000654ff047896 */ /* 0x000fd20008000004 */
[----:B---3--:R-:W-:Y:S01]  /*23c0*/  SYNCS.ARRIVE.TRANS64.RED.A1T0 RZ, [UR4], RZ ;  /* 0x000000ffffff79a7 */ /* 0x008fe20008100404 */
[----:B--2---:R-:W-:-:S13]  /*23d0*/  LOP3.LUT P0, RZ, R6, 0x1, RZ, 0xc0, !PT ;  /* 0x0000000106ff7812 */ /* 0x004fda000780c0ff */
[----:B------:R-:W-:Y:S01]  /*23e0*/  VOTEU.ANY UP1, P0 ;  /* 0x0000000000ff7886 */ /* 0x000fe20000020100 */
[----:B------:R-:W-:-:S13]  /*23f0*/  PLOP3.LUT P0, PT, PT, PT, UP1, 0x80, 0x8 ;  /* 0x000000000008781c */ /* 0x000fda0003f0f018 */
[----:B-1----:R-:W-:Y:S02]  /*2400*/  @P0 MOV R0, R4 ;  /* 0x0000000400000202 */ /* 0x002fe40000000f00 */
[----:B------:R-:W-:Y:S02]  /*2410*/  @P0 LOP3.LUT R4, R5, 0xffff, RZ, 0xc0, !PT ;  /* 0x0000ffff05040812 */ /* 0x000fe400078ec0ff */
[----:B------:R-:W-:Y:S02]  /*2420*/  @P0 R2UR UR6, R0 ;  /* 0x00000000000602ca */ /* 0x000fe400000e0000 */
[----:B------:R-:W-:-:S11]  /*2430*/  @P0 R2UR UR5, R4 ;  /* 0x00000000040502ca */ /* 0x000fd600000e0000 */
[----:B------:R-:W-:Y:S02]  /*2440*/  @UP1 UMOV UR49, UR6 ;  /* 0x0000000600311c82 */ /* 0x000fe40008000000 */
[----:B------:R-:W-:Y:S01]  /*2450*/  @UP1 UMOV UR48, UR5 ;  /* 0x0000000500301c82 */ /* 0x000fe20008000000 */
[----:B------:R-:W-:Y:S05]  /*2460*/  BRA.U !UP0, `(.L_x_30) ;  /* 0x0000000108d47547 */ /* 0x000fea000b800000 */
[----:B------:R-:W1:Y:S01]  /*2470*/  LDCU.128 UR16, c[0x0][0xc10] ;  /* 0x00018200ff1077ac */ /* 0x000e620008000c00 */
[----:B------:R-:W2:Y:S01]  /*2480*/  LDCU UR20, c[0x0][0xc20] ;  /* 0x00018400ff1477ac */ /* 0x000ea20008000800 */
[----:B------:R-:W3:Y:S01]  /*2490*/  LDCU UR13, c[0x0][0xc0c] ;  /* 0x00018180ff0d77ac */ /* 0x000ee20008000800 */
[----:B------:R-:W4:Y:S01]  /*24a0*/  LDCU.64 UR14, c[0x0][0xc28] ;  /* 0x00018500ff0e77ac */ /* 0x000f220008000a00 */
[----:B------:R-:W-:Y:S02]  /*24b0*/  UISETP.NE.AND UP3, UPT, UR39, 0x1, UPT ;  /* 0x000000012700788c */ /* 0x000fe4000bf65270 */
[----:B-1----:R-:W-:Y:S02]  /*24c0*/  UIMAD.WIDE.U32 UR4, UR52, UR19, URZ ;  /* 0x00000013340472a5 */ /* 0x002fe4000f8e00ff */
[----:B------:R-:W-:Y:S02]  /*24d0*/  UIMAD.WIDE.U32 UR6, UR53, UR16, URZ ;  /* 0x00000010350672a5 */ /* 0x000fe4000f8e00ff */
[----:B------:R-:W-:-:S02]  /*24e0*/  UISETP.NE.AND UP0, UPT, UR18, 0x1, UPT ;  /* 0x000000011200788c */ /* 0x000fc4000bf05270 */
[----:B------:R-:W-:Y:S01]  /*24f0*/  UIMAD.WIDE.U32 UR10, UR48, UR19, URZ ;  /* 0x00000013300a72a5 */ /* 0x000fe2000f8e00ff */
[----:B------:R-:W-:Y:S01]  /*2500*/  UMOV UR4, UR5 ;  /* 0x0000000500047c82 */ /* 0x000fe20008000000 */
[----:B---3--:R-:W-:Y:S02]  /*2510*/  UISETP.NE.AND UP2, UPT, UR13, 0x1, UPT ;  /* 0x000000010d00788c */ /* 0x008fe4000bf45270 */
[----:B--2---:R-:W-:Y:S02]  /*2520*/  USHF.R.U32.HI UR5, URZ, UR20, UR4 ;  /* 0x00000014ff057299 */ /* 0x004fe40008011604 */
[----:B------:R-:W-:Y:S01]  /*2530*/  UIMAD.WIDE.U32 UR8, UR49, UR16, URZ ;  /* 0x00000010310872a5 */ /* 0x000fe2000f8e00ff */
[----:B------:R-:W-:Y:S01]  /*2540*/  UMOV UR4, UR7 ;  /* 0x0000000700047c82 */ /* 0x000fe20008000000 */
[----:B------:R-:W-:Y:S02]  /*2550*/  USEL UR5, UR52, UR5, !UP0 ;  /* 0x0000000534057287 */ /* 0x000fe4000c000000 */
[----:B------:R-:W-:-:S02]  /*2560*/  USHF.R.U32.HI UR4, URZ, UR17, UR4 ;  /* 0x00000011ff047299 */ /* 0x000fc40008011604 */
[----:B----4-:R-:W-:Y:S02]  /*2570*/  UIMAD.WIDE.U32 UR6, UR5, UR14, URZ ;  /* 0x0000000e050672a5 */ /* 0x010fe4000f8e00ff */
[----:B------:R-:W-:Y:S01]  /*2580*/  USEL UR12, UR53, UR4, !UP2 ;  /* 0x00000004350c7287 */ /* 0x000fe2000d000000 */
[----:B------:R-:W-:Y:S02]  /*2590*/  UMOV UR8, UR9 ;  /* 0x0000000900087c82 */ /* 0x000fe40008000000 */
[----:B------:R-:W-:Y:S01]  /*25a0*/  UMOV UR4, UR11 ;  /* 0x0000000b00047c82 */ /* 0x000fe20008000000 */
[----:B------:R-:W-:Y:S01]  /*25b0*/  UIMAD.WIDE.U32 UR10, UR12, UR14, URZ ;  /* 0x0000000e0c0a72a5 */ /* 0x000fe2000f8e00ff */
[----:B------:R-:W-:Y:S01]  /*25c0*/  UMOV UR6, UR7 ;  /* 0x0000000700067c82 */ /* 0x000fe20008000000 */
[----:B------:R-:W-:Y:S02]  /*25d0*/  USHF.R.U32.HI UR4, URZ, UR20, UR4 ;  /* 0x00000014ff047299 */ /* 0x000fe40008011604 */
[----:B------:R-:W-:-:S02]  /*25e0*/  @UP3 USHF.R.U32.HI UR5, URZ, UR15, UR6 ;  /* 0x0000000fff053299 */ /* 0x000fc40008011606 */
[----:B------:R-:W-:Y:S01]  /*25f0*/  USHF.R.U32.HI UR17, URZ, UR17, UR8 ;  /* 0x00000011ff117299 */ /* 0x000fe20008011608 */
[----:B------:R-:W-:Y:S01]  /*2600*/  UMOV UR6, UR11 ;  /* 0x0000000b00067c82 */ /* 0x000fe20008000000 */
[----:B------:R-:W-:Y:S02]  /*2610*/  USEL UR4, UR48, UR4, !UP0 ;  /* 0x0000000430047287 */ /* 0x000fe4000c000000 */
[----:B------:R-:W-:Y:S02]  /*2620*/  @UP3 USHF.R.U32.HI UR12, URZ, UR15, UR6 ;  /* 0x0000000fff0c3299 */ /* 0x000fe40008011606 */
[----:B------:R-:W-:Y:S02]  /*2630*/  UIMAD UR6, UR39, UR5, URZ ;  /* 0x00000005270672a4 */ /* 0x000fe4000f8e02ff */
[----:B------:R-:W-:Y:S02]  /*2640*/  USEL UR5, UR49, UR17, !UP2 ;  /* 0x0000001131057287 */ /* 0x000fe4000d000000 */
[----:B------:R-:W-:-:S02]  /*2650*/  UIMAD UR8, UR39, UR12, URZ ;  /* 0x0000000c270872a4 */ /* 0x000fc4000f8e02ff */
[----:B------:R-:W-:Y:S02]  /*2660*/  UISETP.GE.AND UP0, UPT, UR4, UR6, UPT ;  /* 0x000000060400728c */ /* 0x000fe4000bf06270 */
[----:B------:R-:W-:Y:S02]  /*2670*/  UIMAD.WIDE.U32 UR6, UR4, UR14, URZ ;  /* 0x0000000e040672a5 */ /* 0x000fe4000f8e00ff */
[----:B------:R-:W-:Y:S02]  /*2680*/  UISETP.GE.OR UP0, UPT, UR5, UR8, UP0 ;  /* 0x000000080500728c */ /* 0x000fe40008706670 */
[----:B------:R-:W-:Y:S02]  /*2690*/  UIMAD.WIDE.U32 UR8, UR5, UR14, URZ ;  /* 0x0000000e050872a5 */ /* 0x000fe4000f8e00ff */
[----:B------:R-:W-:Y:S01]  /*26a0*/  UIADD3 UR10, UPT, UPT, -UR4, URZ, URZ ;  /* 0x000000ff040a7290 */ /* 0x000fe2000fffe1ff */
[----:B------:R-:W-:Y:S02]  /*26b0*/  UMOV UR6, UR7 ;  /* 0x0000000700067c82 */ /* 0x000fe40008000000 */
[----:B------:R-:W-:-:S02]  /*26c0*/  USHF.R.U32.HI UR6, URZ, UR15, UR6 ;  /* 0x0000000fff067299 */ /* 0x000fc40008011606 */
[----:B------:R-:W-:Y:S02]  /*26d0*/  UIMAD UR10, UR18, UR10, UR48 ;  /* 0x0000000a120a72a4 */ /* 0x000fe4000f8e0230 */
[----:B------:R-:W-:Y:S01]  /*26e0*/  USEL UR6, UR4, UR6, !UP3 ;  /* 0x0000000604067287 */ /* 0x000fe2000d800000 */
[----:B------:R-:W-:Y:S01]  /*26f0*/  @!UP0 UMOV UR7, UR9 ;  /* 0x0000000900078c82 */ /* 0x000fe20008000000 */
[----:B------:R-:W-:Y:S02]  /*2700*/  UIADD3 UR9, UPT, UPT, -UR5, URZ, URZ ;  /* 0x000000ff05097290 */ /* 0x000fe4000fffe1ff */
[----:B------:R-:W-:Y:S02]  /*2710*/  @!UP0 USHF.R.U32.HI UR7, URZ, UR15, UR7 ;  /* 0x0000000fff078299 */ /* 0x000fe40008011607 */
[----:B------:R-:W-:Y:S02]  /*2720*/  UIADD3 UR8, UPT, UPT, -UR6, URZ, URZ ;  /* 0x000000ff06087290 */ /* 0x000fe4000fffe1ff */
[----:B------:R-:W-:-:S02]  /*2730*/  @!UP0 USEL UR7, UR5, UR7, !UP3 ;  /* 0x0000000705078287 */ /* 0x000fc4000d800000 */
[----:B------:R-:W-:Y:S02]  /*2740*/  UIMAD UR8, UR39, UR8, UR4 ;  /* 0x00000008270872a4 */ /* 0x000fe4000f8e0204 */
[----:B------:R-:W-:Y:S02]  /*2750*/  @!UP0 UIADD3 UR6, UPT, UPT, UR6, -UR7, URZ ;  /* 0x8000000706068290 */ /* 0x000fe4000fffe0ff */
[----:B------:R-:W-:Y:S02]  /*2760*/  @!UP0 UIMAD UR7, UR8, UR12, UR7 ;  /* 0x0000000c080782a4 */ /* 0x000fe4000f8e0207 */
[----:B------:R-:W-:Y:S02]  /*2770*/  @!UP0 UIMAD UR4, UR39, UR6, UR5 ;  /* 0x00000006270482a4 */ /* 0x000fe4000f8e0205 */
[----:B------:R-:W-:Y:S02]  /*2780*/  UIMAD UR6, UR13, UR9, UR49 ;  /* 0x000000090d0672a4 */ /* 0x000fe4000f8e0231 */
[----:B------:R-:W-:Y:S01]  /*2790*/  UIMAD UR48, UR4, UR18, UR10 ;  /* 0x00000012043072a4 */ /* 0x000fe2000f8e020a */
[----:B------:R-:W-:-:S02]  /*27a0*/  @!UP0 UMOV UR5, UR7 ;  /* 0x0000000700058c82 */ /* 0x000fc40008000000 */
[----:B------:R-:W-:-:S12]  /*27b0*/  UIMAD UR49, UR5, UR13, UR6 ;  /* 0x0000000d053172a4 */ /* 0x000fd8000f8e0206 */
.L_x_30:
        /* <DEDUP_REMOVED lines=20> */
.L_x_31:
[----:B------:R-:W-:Y:S01]  /*2900*/  R2UR UR5, R57 ;  /* 0x00000000390572ca */ /* 0x000fe200000e0000 */
[----:B------:R-:W-:Y:S01]  /*2910*/  UMOV UR36, UR38 ;  /* 0x0000002600247c82 */ /* 0x000fe20008000000 */
[----:B------:R-:W-:Y:S02]  /*2920*/  R2UR UR4, R56 ;  /* 0x00000000380472ca */ /* 0x000fe400000e0000 */
[----:B------:R-:W-:Y:S02]  /*2930*/  PLOP3.LUT P1, PT, PT, PT, PT, 0x80, 0x8 ;  /* 0x000000000008781c */ /* 0x000fe40003f2f070 */
[----:B------:R-:W-:-:S07]  /*2940*/  LOP3.LUT R2, R2, 0x1, RZ, 0x3c, !PT ;  /* 0x0000000102027812 */ /* 0x000fce00078e3cff */
[----:B------:R-:W-:Y:S02]  /*2950*/  UIADD3 UR51, UPT, UPT, UR49, UR5, URZ ;  /* 0x0000000531337290 */ /* 0x000fe4000fffe0ff */
[----:B------:R-:W-:Y:S01]  /*2960*/  UIADD3 UR21, UPT, UPT, UR48, UR4, URZ ;  /* 0x0000000430157290 */ /* 0x000fe2000fffe0ff */
[----:B------:R-:W-:Y:S11]  /*2970*/  BRA.U UP1, `(.L_x_32) ;  /* 0xffffffe901d87547 */ /* 0x000ff6000b83ffff */
[----:B------:R-:W-:Y:S01]  /*2980*/  UIADD3 UR30, UPT, UPT, UR30, 0x40, URZ ;  /* 0x000000401e1e7890 */ /* 0x000fe2000fffe0ff */
[----:B------:R-:W-:-:S03]  /*2990*/  MOV R2, UR26 ;  /* 0x0000001a00027c02 */ /* 0x000fc60008000f00 */
[----:B------:R-:W-:Y:S01]  /*29a0*/  ULEA UR4, UR31, UR30, 0x3 ;  /* 0x0000001e1f047291 */ /* 0x000fe2000f8e18ff */
[----:B------:R-:W-:-:S08]  /*29b0*/  SHF.L.U32 R2, R2, 0x1f, RZ ;  /* 0x0000001f02027819 */ /* 0x000fd000000006ff */
[----:B------:R-:W1:Y:S02]  /*29c0*/  SYNCS.PHASECHK.TRANS64.TRYWAIT P0, [UR4], R2 ;  /* 0x00000002ff0075a7 */ /* 0x000e640008001104 */
[----:B-1----:R-:W-:Y:S05]  /*29d0*/  @!P0 BRA `(.L_x_33) ;  /* 0x0000006400c08947 */ /* 0x002fea0003800000 */
.L_x_132:
[----:B------:R-:W-:-:S04]  /*29e0*/  UIADD3 UR4, UPT, UPT, UR31, 0x1, URZ ;  /* 0x000000011f047890 */ /* 0x000fc8000fffe0ff */
[----:B------:R-:W-:-:S04]  /*29f0*/  UISETP.NE.AND UP0, UPT, UR4, 0x8, UPT ;  /* 0x000000080400788c */ /* 0x000fc8000bf05270 */
[----:B------:R-:W-:Y:S02]  /*2a00*/  USEL UR5, URZ, 0x1, UP0 ;  /* 0x00000001ff057887 */ /* 0x000fe40008000000 */
[----:B------:R-:W-:Y:S02]  /*2a10*/  USEL UR4, UR4, URZ, UP0 ;  /* 0x000000ff04047287 */ /* 0x000fe40008000000 */
[----:B------:R-:W-:Y:S02]  /*2a20*/  ULOP3.LUT UR6, UR26, UR5, URZ, 0x3c, !UPT ;  /* 0x000000051a067292 */ /* 0x000fe4000f8e3cff */
[----:B------:R-:W-:-:S04]  /*2a30*/  ULEA UR5, UR4, UR30, 0x3 ;  /* 0x0000001e04057291 */ /* 0x000fc8000f8e18ff */
[----:B-1----:R-:W-:-:S04]  /*2a40*/  MOV R2, UR6 ;  /* 0x0000000600027c02 */ /* 0x002fc80008000f00 */
[----:B------:R-:W-:-:S04]  /*2a50*/  SHF.L.U32 R2, R2, 0x1f, RZ ;  /* 0x0000001f02027819 */ /* 0x000fc800000006ff */
[----:B------:R-:W1:Y:S02]  /*2a60*/  SYNCS.PHASECHK.TRANS64.TRYWAIT P0, [UR5], R2 ;  /* 0x00000002ff0075a7 */ /* 0x000e640008001105 */
[----:B-1----:R-:W-:Y:S05]  /*2a70*/  @!P0 BRA `(.L_x_34) ;  /* 0x0000006400b08947 */ /* 0x002fea0003800000 */
.L_x_134:
        /* <DEDUP_REMOVED lines=10> */
.L_x_136:
        /* <DEDUP_REMOVED lines=10> */
.L_x_138:
        /* <DEDUP_REMOVED lines=10> */
.L_x_140:
        /* <DEDUP_REMOVED lines=10> */
.L_x_142:
        /* <DEDUP_REMOVED lines=10> */
.L_x_144:
[----:B------:R-:W-:-:S04]  /*2da0*/  UIADD3 UR4, UPT, UPT, UR4, 0x1, URZ ;  /* 0x0000000104047890 */ /* 0x000fc8000fffe0ff */
[----:B------:R-:W-:-:S04]  /*2db0*/  UISETP.NE.AND UP0, UPT, UR4, 0x8, UPT ;  /* 0x000000080400788c */ /* 0x000fc8000bf05270 */
[----:B------:R-:W-:Y:S02]  /*2dc0*/  USEL UR5, URZ, 0x1, UP0 ;  /* 0x00000001ff057887 */ /* 0x000fe40008000000 */
[----:B------:R-:W-:Y:S02]  /*2dd0*/  USEL UR4, UR4, URZ, UP0 ;  /* 0x000000ff04047287 */ /* 0x000fe40008000000 */
[----:B------:R-:W-:Y:S02]  /*2de0*/  ULOP3.LUT UR5, UR6, UR5, URZ, 0x3c, !UPT ;  /* 0x0000000506057292 */ /* 0x000fe4000f8e3cff */
[----:B------:R-:W-:-:S04]  /*2df0*/  ULEA UR4, UR4, UR30, 0x3 ;  /* 0x0000001e04047291 */ /* 0x000fc8000f8e18ff */
[----:B-1----:R-:W-:Y:S02]  /*2e00*/  IMAD.U32 R2, RZ, RZ, UR5 ;  /* 0x00000005ff027e24 */ /* 0x002fe4000f8e00ff */
[----:B------:R-:W-:-:S03]  /*2e10*/  MOV R0, UR4 ;  /* 0x0000000400007c02 */ /* 0x000fc60008000f00 */
[----:B------:R-:W-:-:S07]  /*2e20*/  SHF.L.U32 R2, R2, 0x1f, RZ ;  /* 0x0000001f02027819 */ /* 0x000fce00000006ff */
.L_x_40:
[----:B-1----:R1:W2:Y:S02]  /*2e30*/  SYNCS.PHASECHK.TRANS64.TRYWAIT P0, [R0+URZ], R2 ;  /* 0x00000002000075a7 */ /* 0x0022a400080011ff */
[----:B--2---:R-:W-:Y:S05]  /*2e40*/  @!P0 NANOSLEEP.SYNCS 0x989680 ;  /* 0x009896800000895d */ /* 0x004fea0003900000 */
[----:B------:R-:W2:Y:S02]  /*2e50*/  @!P0 SYNCS.PHASECHK.TRANS64 P0, [R0+URZ], R2 ;  /* 0x00000002000085a7 */ /* 0x000ea400080010ff */
[----:B--2---:R-:W-:Y:S05]  /*2e60*/  @P0 EXIT ;  /* 0x000000000000094d */ /* 0x004fea0003800000 */
[----:B------:R-:W-:Y:S05]  /*2e70*/  BRA `(.L_x_40) ;  /* 0xfffffffc00ec7947 */ /* 0x000fea000383ffff */
.L_x_16:
[----:B------:R-:W2:Y:S02]  /*2e80*/  S2UR UR4, SR_CgaCtaId ;  /* 0x00000000000479c3 */ /* 0x000ea40000008800 */
[----:B--2---:R-:W-:-:S04]  /*2e90*/  UISETP.NE.AND UP0, UPT, UR4, URZ, UPT ;  /* 0x000000ff0400728c */ /* 0x004fc8000bf05270 */
[----:B------:R-:W-:-:S09]  /*2ea0*/  UISETP.NE.OR UP0, UPT, UR18, 0x1, UP0 ;  /* 0x000000011200788c */ /* 0x000fd20008705670 */
[----:B------:R-:W-:Y:S05]  /*2eb0*/  BRA.U UP0, `(.L_x_41) ;  /* 0x0000000100b47547 */ /* 0x000fea000b800000 */
[----:B------:R-:W2:Y:S01]  /*2ec0*/  S2UR UR5, SR_CgaCtaId ;  /* 0x00000000000579c3 */ /* 0x000ea20000008800 */
[----:B------:R-:W-:Y:S01]  /*2ed0*/  UMOV UR4, 0x400 ;  /* 0x0000040000047882 */ /* 0x000fe20000000000 */
[----:B------:R-:W-:Y:S01]  /*2ee0*/  HFMA2 R3, -RZ, RZ, 0, 5.9604644775390625e-08 ;  /* 0x00000001ff037431 */ /* 0x000fe200000001ff */
[----:B------:R-:W-:Y:S01]  /*2ef0*/  ISETP.NE.AND P0, PT, R0, RZ, PT ;  /* 0x000000ff0000720c */ /* 0x000fe20003f05270 */
[----:B------:R-:W-:Y:S01]  /*2f00*/  IMAD.MOV.U32 R8, RZ, RZ, RZ ;  /* 0x000000ffff087224 */ /* 0x000fe200078e00ff */
[----:B--2---:R-:W-:-:S04]  /*2f10*/  ULEA UR4, UR5, UR4, 0x18 ;  /* 0x0000000405047291 */ /* 0x004fc8000f8ec0ff */
[----:B------:R-:W-:Y:S02]  /*2f20*/  UIADD3 UR5, UPT, UPT, UR4, 0xd8, URZ ;  /* 0x000000d804057890 */ /* 0x000fe4000fffe0ff */
[----:B------:R-:W-:Y:S02]  /*2f30*/  UIADD3 UR8, UPT, UPT, UR4, 0xd0, URZ ;  /* 0x000000d004087890 */ /* 0x000fe4000fffe0ff */
[----:B------:R-:W-:-:S12]  /*2f40*/  UPRMT UR5, URZ, 0x654, UR5 ;  /* 0x00000654ff057896 */ /* 0x000fd80008000005 */
.L_x_44:
[----:B------:R-:W-:Y:S01]  /*2f50*/  SHF.L.U32 R6, R3, 0x1f, RZ ;  /* 0x0000001f03067819 */ /* 0x000fe200000006ff */
[----:B------:R-:W-:Y:S02]  /*2f60*/  IMAD.U32 R4, RZ, RZ, UR8 ;  /* 0x00000008ff047e24 */ /* 0x000fe4000f8e00ff */
[----:B------:R-:W-:Y:S01]  /*2f70*/  @!P0 IMAD.MOV.U32 R5, RZ, RZ, 0x10 ;  /* 0x00000010ff058424 */ /* 0x000fe200078e00ff */
[----:B------:R-:W2:Y:S02]  /*2f80*/  SYNCS.PHASECHK.TRANS64.TRYWAIT P1, [UR4+0xd8], R6 ;  /* 0x0000d806ff0075a7 */ /* 0x000ea40008021104 */
[----:B------:R-:W-:-:S04]  /*2f90*/  PRMT R4, R0, 0x654, R4 ;  /* 0x0000065400047816 */ /* 0x000fc80000000004 */
[----:B------:R-:W-:Y:S01]  /*2fa0*/  SEL R2, R4, R2, !P0 ;  /* 0x0000000204027207 */ /* 0x000fe20004000000 */
[----:B--2---:R-:W-:Y:S06]  /*2fb0*/  @!P1 BRA `(.L_x_42) ;  /* 0x0000006000f09947 */ /* 0x004fec0003800000 */
.L_x_146:
[----:B------:R-:W-:Y:S01]  /*2fc0*/  UIADD3 UR6, UPT, UPT, UR4, 0x110, URZ ;  /* 0x0000011004067890 */ /* 0x000fe2000fffe0ff */
[----:B------:R3:W-:Y:S01]  /*2fd0*/  @!P0 SYNCS.ARRIVE.TRANS64.RED RZ, [R2+URZ], R5 ;  /* 0x0000000502ff89a7 */ /* 0x0007e200080004ff */
[----:B------:R-:W-:Y:S01]  /*2fe0*/  UIADD3 UR7, UPT, UPT, UR4, 0xd0, URZ ;  /* 0x000000d004077890 */ /* 0x000fe2000fffe0ff */
[----:B------:R-:W-:-:S08]  /*2ff0*/  LOP3.LUT R3, R3, 0x1, RZ, 0x3c, !PT ;  /* 0x0000000103037812 */ /* 0x000fd000078e3cff */
[----:B------:R-:W-:Y:S06]  /*3000*/  UGETNEXTWORKID.BROADCAST [UR6], [UR7] ;  /* 0x00000000060073ca */ /* 0x000fec0008000100 */
[----:B---3--:R-:W-:-:S04]  /*3010*/  SHF.L.U32 R5, R8, 0x1f, RZ ;  /* 0x0000001f08057819 */ /* 0x008fc800000006ff */
[----:B------:R-:W3:Y:S02]  /*3020*/  SYNCS.PHASECHK.TRANS64.TRYWAIT P1, [UR4+0xd0], R5 ;  /* 0x0000d005ff0075a7 */ /* 0x000ee40008021104 */
[----:B---3--:R-:W-:Y:S05]  /*3030*/  @!P1 BRA `(.L_x_43) ;  /* 0x0000006000e89947 */ /* 0x008fea0003800000 */
.L_x_148:
[----:B--2---:R-:W2:Y:S01]  /*3040*/  LDS.128 R4, [UR4+0x110] ;  /* 0x00011004ff047984 */ /* 0x004ea20008000c00 */
[----:B------:R-:W-:Y:S01]  /*3050*/  LOP3.LUT R8, R8, 0x1, RZ, 0x3c, !PT ;  /* 0x0000000108087812 */ /* 0x000fe200078e3cff */
[----:B------:R-:W-:Y:S01]  /*3060*/  @!PT LDS RZ, [RZ] ;  /* 0x00000000fffff984 */ /* 0x000fe20000000800 */
[----:B------:R-:W-:Y:S01]  /*3070*/  @!PT LDS RZ, [RZ] ;  /* 0x00000000fffff984 */ /* 0x000fe20000000800 */
[----:B------:R-:W-:Y:S01]  /*3080*/  @!PT LDS RZ, [RZ] ;  /* 0x00000000fffff984 */ /* 0x000fe20000000800 */
[----:B------:R-:W-:Y:S01]  /*3090*/  @!PT LDS RZ, [RZ] ;  /* 0x00000000fffff984 */ /* 0x000fe20000000800 */
[----:B------:R3:W-:Y:S06]  /*30a0*/  MEMBAR.ALL.CTA ;  /* 0x0000000000007992 */ /* 0x0007ec0000008000 */
[----:B---3--:R-:W3:Y:S02]  /*30b0*/  FENCE.VIEW.ASYNC.S ;  /* 0x00000000000073c6 */ /* 0x008ee40000000000 */
[----:B---3--:R-:W-:Y:S01]  /*30c0*/  SYNCS.ARRIVE.TRANS64.RED.A1T0 RZ, [UR5], RZ ;  /* 0x000000ffffff79a7 */ /* 0x008fe20008100405 */
[----:B--2---:R-:W-:-:S13]  /*30d0*/  LOP3.LUT P1, RZ, R6, 0x1, RZ, 0xc0, !PT ;  /* 0x0000000106ff7812 */ /* 0x004fda000782c0ff */
[----:B------:R-:W-:Y:S05]  /*30e0*/  @P1 BRA `(.L_x_44) ;  /* 0xfffffffc00981947 */ /* 0x000fea000383ffff */
[----:B------:R-:W-:-:S04]  /*30f0*/  SHF.L.U32 R0, R3, 0x1f, RZ ;  /* 0x0000001f03007819 */ /* 0x000fc800000006ff */
[----:B------:R-:W2:Y:S02]  /*3100*/  SYNCS.PHASECHK.TRANS64 P0, [UR4+0xd8], R0 ;  /* 0x0000d800ff0075a7 */ /* 0x000ea40008001004 */
[----:B-12---:R-:W-:Y:S05]  /*3110*/  @P0 EXIT ;  /* 0x000000000000094d */ /* 0x006fea0003800000 */
[----:B------:R-:W-:-:S07]  /*3120*/  MOV R0, UR4 ;  /* 0x0000000400007c02 */ /* 0x000fce0008000f00 */
.L_x_45:
[----:B-1----:R-:W-:-:S04]  /*3130*/  SHF.L.U32 R2, R3, 0x1f, RZ ;  /* 0x0000001f03027819 */ /* 0x002fc800000006ff */
[----:B------:R1:W2:Y:S03]  /*3140*/  SYNCS.PHASECHK.TRANS64.TRYWAIT P0, [R0+URZ+0xd8], R2 ;  /* 0x0000d802000075a7 */ /* 0x0002a600080011ff */
[----:B--2---:R-:W-:Y:S05]  /*3150*/  @!P0 NANOSLEEP.SYNCS 0x989680 ;  /* 0x009896800000895d */ /* 0x004fea0003900000 */
[----:B------:R-:W2:Y:S02]  /*3160*/  @!P0 SYNCS.PHASECHK.TRANS64 P0, [R0+URZ+0xd8], R2 ;  /* 0x0000d802000085a7 */ /* 0x000ea400080010ff */
[----:B--2---:R-:W-:Y:S05]  /*3170*/  @P0 EXIT ;  /* 0x000000000000094d */ /* 0x004fea0003800000 */
[----:B------:R-:W-:Y:S05]  /*3180*/  BRA `(.L_x_45) ;  /* 0xfffffffc00e87947 */ /* 0x000fea000383ffff */
.L_x_41:
[----:B------:R-:W-:-:S09]  /*3190*/  UISETP.NE.AND UP0, UPT, UR18, URZ, UPT ;  /* 0x000000ff1200728c */ /* 0x000fd2000bf05270 */
[----:B------:R-:W-:Y:S05]  /*31a0*/  BRA.U UP0, `(.L_x_46) ;  /* 0x0000000d00887547 */ /* 0x000fea000b800000 */
[----:B------:R-:W2:Y:S01]  /*31b0*/  S2UR UR7, SR_CgaCtaId ;  /* 0x00000000000779c3 */ /* 0x000ea20000008800 */
[----:B------:R-:W-:Y:S01]  /*31c0*/  UMOV UR4, 0x40 ;  /* 0x0000004000047882 */ /* 0x000fe20000000000 */
[----:B------:R-:W-:Y:S01]  /*31d0*/  NOP ;  /* 0x0000000000007918 */ /* 0x000fe20000000000 */
[----:B------:R-:W-:Y:S01]  /*31e0*/  UMOV UR6, 0x400 ;  /* 0x0000040000067882 */ /* 0x000fe20000000000 */
[----:B--2---:R-:W-:Y:S02]  /*31f0*/  ULEA UR5, UR7, UR4, 0x18 ;  /* 0x0000000407057291 */ /* 0x004fe4000f8ec0ff */
[----:B------:R-:W-:-:S07]  /*3200*/  ULEA UR6, UR7, UR6, 0x18 ;  /* 0x0000000607067291 */ /* 0x000fce000f8ec0ff */
[----:B------:R-:W2:Y:S02]  /*3210*/  LDS.U8 R0, [UR5+0x1c] ;  /* 0x00001c05ff007984 */ /* 0x000ea40008000000 */
[----:B--2---:R-:W-:-:S13]  /*3220*/  ISETP.NE.AND P0, PT, R0, RZ, PT ;  /* 0x000000ff0000720c */ /* 0x004fda0003f05270 */
[----:B------:R-:W-:Y:S05]  /*3230*/  @P0 BRA `(.L_x_47) ;  /* 0x0000000000580947 */ /* 0x000fea0003800000 */
[----:B------:R-:W-:-:S13]  /*3240*/  ELECT P0, URZ, PT ;  /* 0x0000000000ff782f */ /* 0x000fda0003800000 */
[----:B------:R-:W-:Y:S05]  /*3250*/  @!P0 BRA `(.L_x_48) ;  /* 0x0000000000608947 */ /* 0x000fea0003800000 */
[----:B------:R-:W-:Y:S01]  /*3260*/  UMOV UR4, 0x10 ;  /* 0x0000001000047882 */ /* 0x000fe20000000000 */
[----:B------:R-:W-:Y:S01]  /*3270*/  HFMA2 R0, -RZ, RZ, 0, 5.9604644775390625e-08 ;  /* 0x00000001ff007431 */ /* 0x000fe200000001ff */
[----:B------:R-:W-:-:S03]  /*3280*/  MOV R2, 0xffff ;  /* 0x0000ffff00027802 */ /* 0x000fc60000000f00 */
[----:B------:R-:W-:Y:S04]  /*3290*/  DEPBAR.LE SB2, 0x36 ;  /* 0x0000ad800000791a */ /* 0x000fe80000000000 */
[----:B------:R-:W2:Y:S02]  /*32a0*/  UTCATOMSWS.FIND_AND_SET.ALIGN UP0, UR4, UR4 ;  /* 0x00000004000475e3 */ /* 0x000ea40008000800 */
[----:B--2---:R-:W-:Y:S01]  /*32b0*/  MOV R3, UR4 ;  /* 0x0000000400037c02 */ /* 0x004fe20008000f00 */
[----:B------:R-:W-:Y:S06]  /*32c0*/  BRA.U UP0, `(.L_x_49) ;  /* 0x0000000100187547 */ /* 0x000fec000b800000 */
.L_x_50:
[----:B------:R-:W-:Y:S05]  /*32d0*/  NANOSLEEP 0x64 ;  /* 0x000000640000795d */ /* 0x000fea0003800000 */
[----:B------:R-:W-:-:S05]  /*32e0*/  UMOV UR4, 0x10 ;  /* 0x0000001000047882 */ /* 0x000fca0000000000 */
[----:B------:R-:W-:Y:S04]  /*32f0*/  DEPBAR.LE SB2, 0x36 ;  /* 0x0000ad800000791a */ /* 0x000fe80000000000 */
[----:B------:R-:W2:Y:S02]  /*3300*/  UTCATOMSWS.FIND_AND_SET.ALIGN UP0, UR4, UR4 ;  /* 0x00000004000475e3 */ /* 0x000ea40008000800 */
[----:B--2---:R-:W-:Y:S01]  /*3310*/  MOV R3, UR4 ;  /* 0x0000000400037c02 */ /* 0x004fe20008000f00 */
[----:B------:R-:W-:Y:S05]  /*3320*/  BRA.U !UP0, `(.L_x_50) ;  /* 0xfffffffd08e87547 */ /* 0x000fea000b83ffff */
.L_x_49:
[-C--:B------:R-:W-:Y:S02]  /*3330*/  SHF.L.U32 R2, R2, R3.reuse, RZ ;  /* 0x0000000302027219 */ /* 0x080fe400000006ff */
[----:B------:R-:W-:Y:S01]  /*3340*/  SHF.L.U32 R0, R0, R3, RZ ;  /* 0x0000000300007219 */ /* 0x000fe200000006ff */
[----:B------:R-:W-:Y:S02]  /*3350*/  IMAD.SHL.U32 R3, R3, 0x20, RZ ;  /* 0x0000002003037824 */ /* 0x000fe400078e00ff */
[----:B------:R2:W-:Y:S04]  /*3360*/  ATOMS.OR RZ, [UR5+0x14], R2 ;  /* 0x00001402ffff798c */ /* 0x0005e8000b000005 */
[----:B------:R2:W-:Y:S04]  /*3370*/  ATOMS.OR RZ, [UR5+0x18], R0 ;  /* 0x00001800ffff798c */ /* 0x0005e8000b000005 */
[----:B------:R2:W-:Y:S01]  /*3380*/  STS [UR6+0x120], R3 ;  /* 0x00012003ff007988 */ /* 0x0005e20008000806 */
[----:B------:R-:W-:Y:S05]  /*3390*/  BRA `(.L_x_48) ;  /* 0x0000000000107947 */ /* 0x000fea0003800000 */
.L_x_47:
[----:B------:R-:W-:Y:S02]  /*33a0*/  MOV R0, 0xffffffff ;  /* 0xffffffff00007802 */ /* 0x000fe40000000f00 */
[----:B------:R-:W-:-:S03]  /*33b0*/  MOV R2, 0x33e0 ;  /* 0x000033e000027802 */ /* 0x000fc60000000f00 */
[----:B------:R2:W-:Y:S04]  /*33c0*/  STS [UR6+0x120], R0 ;  /* 0x00012000ff007988 */ /* 0x0005e80008000806 */
[----:B-12--5:R-:W-:Y:S05]  /*33d0*/  CALL.REL.NOINC `($__internal_1_$__cuda_sm10x_tcgen05_guardrail_trap_phase_invalid_during_alloc) ;  /* 0x0000006400f47944 */ /* 0x026fea0003c00000 */
.L_x_48:
[----:B------:R-:W-:Y:S05]  /*33e0*/  WARPSYNC.ALL ;  /* 0x0000000000007948 */ /* 0x000fea0003800000 */
[----:B------:R-:W3:Y:S01]  /*33f0*/  S2UR UR4, SR_CgaCtaId ;  /* 0x00000000000479c3 */ /* 0x000ee20000008800 */
[----:B------:R-:W-:Y:S01]  /*3400*/  UMOV UR20, 0x400 ;  /* 0x0000040000147882 */ /* 0x000fe20000000000 */
[----:B------:R-:W-:-:S06]  /*3410*/  NOP ;  /* 0x0000000000007918 */ /* 0x000fcc0000000000 */
[----:B------:R-:W-:Y:S06]  /*3420*/  BAR.ARV 0x6, 0xa0 ;  /* 0x0182800000007b1d */ /* 0x000fec0000002000 */
[----:B------:R-:W4:Y:S01]  /*3430*/  LDCU.64 UR6, c[0x0][0x388] ;  /* 0x00007100ff0677ac */ /* 0x000f220008000a00 */
[----:B------:R-:W-:Y:S01]  /*3440*/  IMAD.MOV.U32 R10, RZ, RZ, 0x1 ;  /* 0x00000001ff0a7424 */ /* 0x000fe200078e00ff */
[----:B------:R-:W-:Y:S01]  /*3450*/  CS2R R8, SRZ ;  /* 0x0000000000087805 */ /* 0x000fe2000001ff00 */
[----:B------:R-:W1:Y:S01]  /*3460*/  LDCU.64 UR8, c[0x0][0x390] ;  /* 0x00007200ff0877ac */ /* 0x000e620008000a00 */
[----:B------:R-:W-:Y:S01]  /*3470*/  UMOV UR23, URZ ;  /* 0x000000ff00177c82 */ /* 0x000fe20008000000 */
[----:B------:R-:W-:Y:S01]  /*3480*/  UMOV UR19, URZ ;  /* 0x000000ff00137c82 */ /* 0x000fe20008000000 */
[----:B---3--:R-:W-:Y:S01]  /*3490*/  ULEA UR20, UR4, UR20, 0x18 ;  /* 0x0000001404147291 */ /* 0x008fe2000f8ec0ff */
[----:B------:R-:W-:Y:S01]  /*34a0*/  UMOV UR32, 0x0 ;  /* 0x0000000000207882 */ /* 0x000fe20000000000 */
[----:B------:R-:W-:Y:S01]  /*34b0*/  UMOV UR33, 0x4200910 ;  /* 0x0420091000217882 */ /* 0x000fe20000000000 */
[----:B------:R-:W-:Y:S01]  /*34c0*/  UMOV UR30, 0x0 ;  /* 0x00000000001e7882 */ /* 0x000fe20000000000 */
[----:B------:R-:W-:Y:S01]  /*34d0*/  UMOV UR31, 0x4200910 ;  /* 0x04200910001f7882 */ /* 0x000fe20000000000 */
[----:B------:R-:W-:Y:S01]  /*34e0*/  UMOV UR28, 0x0 ;  /* 0x00000000001c7882 */ /* 0x000fe20000000000 */
[----:B------:R-:W-:Y:S01]  /*34f0*/  UMOV UR29, 0x4200910 ;  /* 0x04200910001d7882 */ /* 0x000fe20000000000 */
[----:B----4-:R-:W-:-:S02]  /*3500*/  UIADD3 UR4, UPT, UPT, UR6, 0x1f, URZ ;  /* 0x0000001f06047890 */ /* 0x010fc4000fffe0ff */
[----:B------:R-:W2:Y:S01]  /*3510*/  LDS R11, [UR20+0x120] ;  /* 0x00012014ff0b7984 */ /* 0x000ea20008000800 */
[----:B------:R-:W-:Y:S01]  /*3520*/  UMOV UR26, 0x0 ;  /* 0x00000000001a7882 */ /* 0x000fe20000000000 */
[----:B------:R-:W-:Y:S01]  /*3530*/  UMOV UR27, 0x4200910 ;  /* 0x04200910001b7882 */ /* 0x000fe20000000000 */
[----:B------:R-:W-:-:S04]  /*3540*/  USHF.R.S32.HI UR5, URZ, 0x1f, UR4 ;  /* 0x0000001fff057899 */ /* 0x000fc80008011404 */
[----:B------:R-:W-:Y:S02]  /*3550*/  ULEA.HI UR4, UR5, UR4, URZ, 0x5 ;  /* 0x0000000405047291 */ /* 0x000fe4000f8f28ff */
[----:B------:R-:W-:Y:S02]  /*3560*/  UIADD3 UR5, UPT, UPT, UR20, 0x8800, URZ ;  /* 0x0000880014057890 */ /* 0x000fe4000fffe0ff */
[----:B------:R-:W-:Y:S02]  /*3570*/  USHF.R.S32.HI UR4, URZ, 0x5, UR4 ;  /* 0x00000005ff047899 */ /* 0x000fe40008011404 */
[----:B------:R-:W-:Y:S02]  /*3580*/  USHF.R.U32.HI UR6, URZ, 0x4, UR5 ;  /* 0x00000004ff067899 */ /* 0x000fe40008011605 */
[----:B------:R-:W-:Y:S02]  /*3590*/  UIMAD UR4, UR4, UR7, URZ ;  /* 0x00000007040472a4 */ /* 0x000fe4000f8e02ff */
[----:B------:R-:W-:-:S02]  /*35a0*/  ULOP3.LUT UR6, UR6, 0x3fff, URZ, 0xc0, !UPT ;  /* 0x00003fff06067892 */ /* 0x000fc4000f8ec0ff */
[----:B-1----:R-:W-:Y:S02]  /*35b0*/  UIMAD UR4, UR4, UR8, URZ ;  /* 0x00000008040472a4 */ /* 0x002fe4000f8e02ff */
[----:B------:R-:W-:Y:S02]  /*35c0*/  ULOP3.LUT UR21, UR6, 0x10000, URZ, 0xfc, !UPT ;  /* 0x0001000006157892 */ /* 0x000fe4000f8efcff */
[----:B------:R-:W-:Y:S02]  /*35d0*/  UIMAD UR9, UR4, UR9, URZ ;  /* 0x00000009040972a4 */ /* 0x000fe4000f8e02ff */
[----:B------:R-:W-:Y:S02]  /*35e0*/  UIADD3 UR4, UPT, UPT, UR20, 0x18800, URZ ;  /* 0x0001880014047890 */ /* 0x000fe4000fffe0ff */
[----:B------:R-:W-:Y:S02]  /*35f0*/  UIADD3 UR34, UPT, UPT, UR9, -0x1, URZ ;  /* 0xffffffff09227890 */ /* 0x000fe4000fffe0ff */
[----:B------:R-:W-:-:S02]  /*3600*/  USHF.R.U32.HI UR5, URZ, 0x4, UR4 ;  /* 0x00000004ff057899 */ /* 0x000fc40008011604 */
[----:B------:R-:W-:Y:S02]  /*3610*/  UIADD3 UR4, UPT, UPT, UR20, 0xd8, URZ ;  /* 0x000000d814047890 */ /* 0x000fe4000fffe0ff */
[----:B------:R-:W-:Y:S02]  /*3620*/  ULOP3.LUT UR5, UR5, 0x3fff, URZ, 0xc0, !UPT ;  /* 0x00003fff05057892 */ /* 0x000fe4000f8ec0ff */
[----:B------:R-:W-:Y:S02]  /*3630*/  UPRMT UR25, URZ, 0x654, UR4 ;  /* 0x00000654ff197896 */ /* 0x000fe40008000004 */
[----:B------:R-:W-:Y:S02]  /*3640*/  ULOP3.LUT UR22, UR5, 0x10000, URZ, 0xfc, !UPT ;  /* 0x0001000005167892 */ /* 0x000fe4000f8efcff */
[----:B------:R-:W-:Y:S01]  /*3650*/  UISETP.GE.AND UP3, UPT, UR9, 0x1, UPT ;  /* 0x000000010900788c */ /* 0x000fe2000bf66270 */
[C---:B--2---:R-:W-:Y:S01]  /*3660*/  VIADD R3, R11.reuse, 0x80 ;  /* 0x000000800b037836 */ /* 0x044fe20000000000 */
[----:B------:R-:W-:-:S04]  /*3670*/  LOP3.LUT R2, R11, 0xffff, RZ, 0xc0, !PT ;  /* 0x0000ffff0b027812 */ /* 0x000fc800078ec0ff */
[----:B------:R-:W-:-:S05]  /*3680*/  LOP3.LUT R3, R3, 0xffff, RZ, 0xc0, !PT ;  /* 0x0000ffff03037812 */ /* 0x000fca00078ec0ff */
[----:B------:R1:W-:Y:S02]  /*3690*/  STL.64 [R1], R2 ;  /* 0x0000000201007387 */ /* 0x0003e40000100a00 */
.L_x_57:
[----:B-1----:R-:W-:-:S04]  /*36a0*/  SHF.L.U32 R2, R9, 0x1f, RZ ;  /* 0x0000001f09027819 */ /* 0x002fc800000006ff */
[----:B------:R-:W1:Y:S02]  /*36b0*/  SYNCS.PHASECHK.TRANS64.TRYWAIT P0, [UR20+0xd0], R2 ;  /* 0x0000d002ff0075a7 */ /* 0x000e640008001114 */
[----:B-12-4-:R-:W-:Y:S05]  /*36c0*/  @!P0 BRA `(.L_x_51) ;  /* 0x0000005c005c8947 */ /* 0x016fea0003800000 */
.L_x_150:
[----:B------:R-:W2:Y:S01]  /*36d0*/  LDS.128 R4, [UR20+0x110] ;  /* 0x00011014ff047984 */ /* 0x000ea20008000c00 */
[----:B------:R-:W-:Y:S01]  /*36e0*/  ULEA UR24, UR23, UR20, 0x3 ;  /* 0x0000001417187291 */ /* 0x000fe2000f8e18ff */
[----:B-1----:R-:W-:Y:S01]  /*36f0*/  SHF.L.U32 R2, R10, 0x1f, RZ ;  /* 0x0000001f0a027819 */ /* 0x002fe200000006ff */
[----:B------:R-:W-:Y:S01]  /*3700*/  @!PT LDS RZ, [RZ] ;  /* 0x00000000fffff984 */ /* 0x000fe20000000800 */
[----:B------:R-:W-:Y:S01]  /*3710*/  @!PT LDS RZ, [RZ] ;  /* 0x00000000fffff984 */ /* 0x000fe20000000800 */
[----:B------:R-:W-:Y:S01]  /*3720*/  @!PT LDS RZ, [RZ] ;  /* 0x00000000fffff984 */ /* 0x000fe20000000800 */
[----:B------:R-:W-:Y:S01]  /*3730*/  @!PT LDS RZ, [RZ] ;  /* 0x00000000fffff984 */ /* 0x000fe20000000800 */
[----:B------:R1:W-:Y:S06]  /*3740*/  MEMBAR.ALL.CTA ;  /* 0x0000000000007992 */ /* 0x0003ec0000008000 */
[----:B-1----:R-:W1:Y:S02]  /*3750*/  FENCE.VIEW.ASYNC.S ;  /* 0x00000000000073c6 */ /* 0x002e640000000000 */
[----:B-1----:R-:W-:Y:S01]  /*3760*/  SYNCS.ARRIVE.TRANS64.RED.A1T0 RZ, [UR25], RZ ;  /* 0x000000ffffff79a7 */ /* 0x002fe20008100419 */
[----:B------:R-:W1:Y:S02]  /*3770*/  SYNCS.PHASECHK.TRANS64.TRYWAIT P0, [UR24+0xf0], R2 ;  /* 0x0000f002ff0075a7 */ /* 0x000e640008001118 */
[----:B-12---:R-:W-:Y:S05]  /*3780*/  @!P0 BRA `(.L_x_52) ;  /* 0x0000005c00448947 */ /* 0x006fea0003800000 */
.L_x_152:
[----:B------:R-:W-:Y:S05]  /*3790*/  BRA.U !UP3, `(.L_x_53) ;  /* 0x000000010bf87547 */ /* 0x000fea000b800000 */
[----:B-1----:R-:W-:Y:S01]  /*37a0*/  IMAD.U32 R0, RZ, RZ, UR23 ;  /* 0x00000017ff007e24 */ /* 0x002fe2000f8e00ff */
[----:B------:R-:W-:-:S04]  /*37b0*/  ULEA UR4, UR19, UR20, 0x3 ;  /* 0x0000001413047291 */ /* 0x000fc8000f8e18ff */
[----:B------:R-:W-:-:S05]  /*37c0*/  LEA R0, R0, R1, 0x2 ;  /* 0x0000000100007211 */ /* 0x000fca00078e10ff */
[----:B------:R1:W5:Y:S01]  /*37d0*/  LDL R2, [R0] ;  /* 0x0000000000027983 */ /* 0x0003620000100800 */
[----:B------:R-:W-:Y:S01]  /*37e0*/  UPLOP3.LUT UP2, UPT, UPT, UPT, UPT, 0x40, 0x4 ;  /* 0x000000000004789c */ /* 0x000fe20003f4e870 */
[----:B------:R-:W-:Y:S01]  /*37f0*/  UMOV UR17, UR34 ;  /* 0x0000002200117c82 */ /* 0x000fe20008000000 */
[----:B-1----:R-:W-:-:S04]  /*3800*/  SHF.L.U32 R0, R8, 0x1f, RZ ;  /* 0x0000001f08007819 */ /* 0x002fc800000006ff */
[----:B------:R1:W2:Y:S01]  /*3810*/  SYNCS.PHASECHK.TRANS64.TRYWAIT P2, [UR4], R0 ;  /* 0x00000000ff0075a7 */ /* 0x0002a20008041104 */
[----:B------:R-:W-:-:S05]  /*3820*/  UMOV UR4, UR19 ;  /* 0x0000001300047c82 */ /* 0x000fca0008000000 */
.L_x_56:
[----:B------:R-:W-:Y:S01]  /*3830*/  ULEA UR18, UR4, UR20, 0x3 ;  /* 0x0000001404127291 */ /* 0x000fe2000f8e18ff */
[----:B--234-:R-:W-:Y:S11]  /*3840*/  @P2 BRA `(.L_x_54) ;  /* 0x00000000000c2947 */ /* 0x01cff60003800000 */
[----:B------:R-:W-:Y:S04]  /*3850*/  SHF.L.U32 R3, R8, 0x1f, RZ ;  /* 0x0000001f08037819 */ /* 0x000fe800000006ff */
[----:B------:R-:W2:Y:S02]  /*3860*/  SYNCS.PHASECHK.TRANS64.TRYWAIT P0, [UR18], R3 ;  /* 0x00000003ff0075a7 */ /* 0x000ea40008001112 */
[----:B--2---:R-:W-:Y:S05]  /*3870*/  @!P0 BRA `(.L_x_55) ;  /* 0x0000005c00208947 */ /* 0x004fea0003800000 */
.L_x_54:
[----:B------:R-:W-:Y:S01]  /*3880*/  UISETP.NE.AND UP0, UPT, UR17, URZ, UPT ;  /* 0x000000ff1100728c */ /* 0x000fe2000bf05270 */
[----:B------:R-:W-:Y:S01]  /*3890*/  PLOP3.LUT P2, PT, PT, PT, PT, 0x80, 0x8 ;  /* 0x000000000008781c */ /* 0x000fe20003f4f070 */
[----:B------:R-:W-:Y:S01]  /*38a0*/  UIADD3 UR5, UPT, UPT, UR4, 0x1, URZ ;  /* 0x0000000104057890 */ /* 0x000fe2000fffe0ff */
[----:B------:R-:W-:Y:S11]  /*38b0*/  ELECT P1, URZ, PT ;  /* 0x0000000000ff782f */ /* 0x000ff60003820000 */
[----:B------:R-:W-:Y:S02]  /*38c0*/  @!UPT UIADD3 URZ, UPT, UPT, URZ, URZ, URZ ;  /* 0x000000fffffff290 */ /* 0x000fe4000fffe0ff */
[----:B-----5:R-:W-:Y:S01]  /*38d0*/  @P1 R2UR.BROADCAST UR8, R2 ;  /* 0x00000000020812ca */ /* 0x020fe200008e0000 */
[----:B------:R-:W-:Y:S01]  /*38e0*/  UISETP.NE.AND UP1, UPT, UR5, 0x8, UPT ;  /* 0x000000080500788c */ /* 0x000fe2000bf25270 */
[----:B------:R-:W-:Y:S01]  /*38f0*/  PLOP3.LUT P0, PT, PT, PT, UP0, 0x80, 0x8 ;  /* 0x000000000008781c */ /* 0x000fe20003f0f008 */
[----:B------:R-:W-:Y:S02]  /*3900*/  ULEA UR10, UR4, UR22, 0xa ;  /* 0x00000016040a7291 */ /* 0x000fe4000f8e50ff */
[----:B------:R-:W-:Y:S02]  /*3910*/  USEL UR6, URZ, 0x1, UP1 ;  /* 0x00000001ff067887 */ /* 0x000fe40008800000 */
[----:B------:R-:W-:Y:S02]  /*3920*/  USEL UR19, UR5, URZ, UP1 ;  /* 0x000000ff05137287 */ /* 0x000fe40008800000 */
[----:B------:R-:W-:Y:S02]  /*3930*/  ULEA UR14, UR4, UR21, 0x9 ;  /* 0x00000015040e7291 */ /* 0x000fe4000f8e48ff */
[----:B------:R-:W-:Y:S01]  /*3940*/  @UP0 ULEA UR5, UR19, UR20, 0x3 ;  /* 0x0000001413050291 */ /* 0x000fe2000f8e18ff */
[----:B------:R-:W-:Y:S01]  /*3950*/  LOP3.LUT R8, R8, UR6, RZ, 0x3c, !PT ;  /* 0x0000000608087c12 */ /* 0x000fe2000f8e3cff */
[----:B------:R-:W-:Y:S02]  /*3960*/  UIADD3 UR6, UPT, UPT, UR10, 0x2, URZ ;  /* 0x000000020a067890 */ /* 0x000fe4000fffe0ff */
[----:B------:R-:W-:Y:S01]  /*3970*/  UIADD3 UR4, UPT, UPT, UR14, 0x2, URZ ;  /* 0x000000020e047890 */ /* 0x000fe2000fffe0ff */
[----:B-1----:R-:W-:Y:S01]  /*3980*/  @P0 SHF.L.U32 R0, R8, 0x1f, RZ ;  /* 0x0000001f08000819 */ /* 0x002fe200000006ff */
[----:B------:R-:W-:Y:S01]  /*3990*/  UIADD3 UR12, UPT, UPT, UR10, 0x4, URZ ;  /* 0x000000040a0c7890 */ /* 0x000fe2000fffe0ff */
[----:B------:R-:W-:Y:S02]  /*39a0*/  UMOV UR11, 0x40004040 ;  /* 0x40004040000b7882 */ /* 0x000fe40000000000 */
[----:B------:R3:W4:Y:S01]  /*39b0*/  @P0 SYNCS.PHASECHK.TRANS64.TRYWAIT P2, [UR5], R0 ;  /* 0x00000000ff0005a7 */ /* 0x0007220008041105 */
[----:B------:R-:W-:Y:S11]  /*39c0*/  ELECT P0, URZ, PT ;  /* 0x0000000000ff782f */ /* 0x000ff60003800000 */
[----:B------:R-:W-:Y:S02]  /*39d0*/  @!UPT UIADD3 URZ, UPT, UPT, URZ, URZ, URZ ;  /* 0x000000fffffff290 */ /* 0x000fe4000fffe0ff */
[C---:B------:R-:W-:Y:S02]  /*39e0*/  @P0 R2UR.BROADCAST UR16, R2.reuse ;  /* 0x00000000021002ca */ /* 0x040fe400008e0000 */
[----:B------:R-:W-:Y:S01]  /*39f0*/  ELECT P0, URZ, PT ;  /* 0x0000000000ff782f */ /* 0x000fe20003800000 */
[----:B------:R-:W-:Y:S01]  /*3a00*/  UMOV UR15, 0x40004040 ;  /* 0x40004040000f7882 */ /* 0x000fe20000000000 */
[----:B------:R-:W-:Y:S01]  /*3a10*/  UMOV UR7, 0x40004040 ;  /* 0x4000404000077882 */ /* 0x000fe20000000000 */
[----:B------:R1:W-:Y:S01]  /*3a20*/  UTCHMMA gdesc[UR14], gdesc[UR10], tmem[UR8], tmem[UR32], idesc[UR33], UP2 ;  /* 0x00ff200a0e0075ea */ /* 0x0003e20009000008 */
[----:B------:R-:W-:Y:S01]  /*3a30*/  UPLOP3.LUT UP2, UPT, UPT, UPT, UPT, 0x80, 0x8 ;  /* 0x000000000008789c */ /* 0x000fe20003f4f070 */
[----:B------:R-:W-:Y:S01]  /*3a40*/  UMOV UR5, 0x40004040 ;  /* 0x4000404000057882 */ /* 0x000fe20000000000 */
[----:B------:R-:W-:Y:S01]  /*3a50*/  UMOV UR13, 0x40004040 ;  /* 0x40004040000d7882 */ /* 0x000fe20000000000 */
[----:B------:R-:W-:Y:S04]  /*3a60*/  UMOV UR9, 0x40004040 ;  /* 0x4000404000097882 */ /* 0x000fe80000000000 */
[----:B------:R2:W-:Y:S01]  /*3a70*/  UTCHMMA gdesc[UR4], gdesc[UR6], tmem[UR16], tmem[UR30], idesc[UR31], UPT ;  /* 0x00ff1e06040075ea */ /* 0x0005e2000b800010 */
[----:B-1----:R-:W-:Y:S01]  /*3a80*/  UIADD3 UR8, UPT, UPT, UR14, 0x4, URZ ;  /* 0x000000040e087890 */ /* 0x002fe2000fffe0ff */
[C---:B------:R-:W-:Y:S02]  /*3a90*/  @P0 R2UR.BROADCAST UR15, R2.reuse ;  /* 0x00000000020f02ca */ /* 0x040fe400008e0000 */
[----:B------:R-:W-:Y:S01]  /*3aa0*/  ELECT P0, URZ, PT ;  /* 0x0000000000ff782f */ /* 0x000fe20003800000 */
[----:B------:R-:W-:Y:S02]  /*3ab0*/  UIADD3 UR10, UPT, UPT, UR10, 0x6, URZ ;  /* 0x000000060a0a7890 */ /* 0x000fe4000fffe0ff */
[----:B--2---:R-:W-:Y:S10]  /*3ac0*/  UIADD3 UR6, UPT, UPT, UR14, 0x6, URZ ;  /* 0x000000060e067890 */ /* 0x004ff4000fffe0ff */
[----:B------:R-:W-:Y:S01]  /*3ad0*/  @P0 R2UR.BROADCAST UR14, R2 ;  /* 0x00000000020e02ca */ /* 0x000fe200008e0000 */
[----:B------:R-:W-:Y:S02]  /*3ae0*/  UIADD3 UR5, UPT, UPT, UR18, 0x40, URZ ;  /* 0x0000004012057890 */ /* 0x000fe4000fffe0ff */
[----:B------:R-:W-:Y:S01]  /*3af0*/  UIADD3 UR4, UPT, UPT, UR17, 0x1, URZ ;  /* 0x0000000111047890 */ /* 0x000fe2000fffe0ff */
[----:B------:R1:W-:Y:S03]  /*3b00*/  UTCHMMA gdesc[UR8], gdesc[UR12], tmem[UR15], tmem[UR28], idesc[UR29], UPT ;  /* 0x00ff1c0c080075ea */ /* 0x0003e6000b80000f */
[----:B------:R-:W-:Y:S03]  /*3b10*/  UISETP.GT.U32.AND UP0, UPT, UR4, 0x1, UPT ;  /* 0x000000010400788c */ /* 0x000fe6000bf04070 */
[----:B------:R-:W-:Y:S03]  /*3b20*/  UMOV UR4, UR19 ;  /* 0x0000001300047c82 */ /* 0x000fe60008000000 */
[----:B------:R3:W-:Y:S01]  /*3b30*/  UTCHMMA gdesc[UR6], gdesc[UR10], tmem[UR14], tmem[UR26], idesc[UR27], UPT ;  /* 0x00ff1a0a060075ea */ /* 0x0007e2000b80000e */
[----:B------:R3:W-:Y:S01]  /*3b40*/  UTCBAR [UR5], URZ ;  /* 0x000000ff050073e9 */ /* 0x0007e200080000ff */
[----:B-1----:R-:W-:Y:S07]  /*3b50*/  UIADD3 UR8, UPT, UPT, UR17, -0x1, URZ ;  /* 0xffffffff11087890 */ /* 0x002fee000fffe0ff */
[----:B------:R-:W-:Y:S01]  /*3b60*/  UMOV UR17, UR8 ;  /* 0x0000000800117c82 */ /* 0x000fe20008000000 */
[----:B------:R-:W-:Y:S05]  /*3b70*/  BRA.U UP0, `(.L_x_56) ;  /* 0xfffffffd002c7547 */ /* 0x000fea000b83ffff */
.L_x_53:
[----:B------:R-:W-:Y:S01]  /*3b80*/  UIADD3 UR4, UPT, UPT, UR23, 0x1, URZ ;  /* 0x0000000117047890 */ /* 0x000fe2000fffe0ff */
[----:B------:R-:W-:Y:S01]  /*3b90*/  LOP3.LUT P0, RZ, R6, 0x1, RZ, 0xc0, !PT ;  /* 0x0000000106ff7812 */ /* 0x000fe2000780c0ff */
[----:B---3--:R-:W-:Y:S01]  /*3ba0*/  UIADD3 UR5, UPT, UPT, UR24, 0xe0, URZ ;  /* 0x000000e018057890 */ /* 0x008fe2000fffe0ff */
[----:B------:R-:W-:Y:S01]  /*3bb0*/  LOP3.LUT R9, R9, 0x1, RZ, 0x3c, !PT ;  /* 0x0000000109097812 */ /* 0x000fe200078e3cff */
[----:B------:R-:W-:-:S04]  /*3bc0*/  UISETP.NE.AND UP0, UPT, UR4, 0x2, UPT ;  /* 0x000000020400788c */ /* 0x000fc8000bf05270 */
[----:B------:R-:W-:Y:S02]  /*3bd0*/  USEL UR6, URZ, 0x1, UP0 ;  /* 0x00000001ff067887 */ /* 0x000fe40008000000 */
[----:B------:R-:W-:Y:S01]  /*3be0*/  USEL UR23, UR4, URZ, UP0 ;  /* 0x000000ff04177287 */ /* 0x000fe20008000000 */
[----:B------:R2:W-:Y:S03]  /*3bf0*/  UTCBAR [UR5], URZ ;  /* 0x000000ff050073e9 */ /* 0x0005e600080000ff */
[----:B------:R-:W-:Y:S01]  /*3c00*/  LOP3.LUT R10, R10, UR6, RZ, 0x3c, !PT ;  /* 0x000000060a0a7c12 */ /* 0x000fe2000f8e3cff */
[----:B------:R-:W-:Y:S07]  /*3c10*/  @P0 BRA `(.L_x_57) ;  /* 0xfffffff800a00947 */ /* 0x000fee000383ffff */
[----:B------:R-:W3:Y:S01]  /*3c20*/  S2UR UR6, SR_CgaCtaId ;  /* 0x00000000000679c3 */ /* 0x000ee20000008800 */
[----:B------:R-:W-:Y:S01]  /*3c30*/  ELECT P0, URZ, PT ;  /* 0x0000000000ff782f */ /* 0x000fe20003800000 */
[----:B-1----:R-:W-:Y:S01]  /*3c40*/  IMAD.MOV.U32 R0, RZ, RZ, 0x1 ;  /* 0x00000001ff007424 */ /* 0x002fe200078e00ff */
[----:B------:R-:W-:Y:S01]  /*3c50*/  UIADD3 UR20, UPT, UPT, UR20, 0xf0, URZ ;  /* 0x000000f014147890 */ /* 0x000fe2000fffe0ff */
[----:B------:R-:W-:Y:S01]  /*3c60*/  SHF.L.U32 R2, R10, 0x1f, RZ ;  /* 0x0000001f0a027819 */ /* 0x000fe200000006ff */
[----:B------:R-:W-:-:S03]  /*3c70*/  UMOV UR4, 0x40 ;  /* 0x0000004000047882 */ /* 0x000fc60000000000 */
[----:B------:R-:W-:Y:S01]  /*3c80*/  UVIRTCOUNT.DEALLOC.SMPOOL 0x80 ;  /* 0x000000800000784c */ /* 0x000fe20000000000 */
[----:B---3--:R-:W-:Y:S02]  /*3c90*/  ULEA UR6, UR6, UR4, 0x18 ;  /* 0x0000000406067291 */ /* 0x008fe4000f8ec0ff */
[----:B------:R-:W-:-:S07]  /*3ca0*/  ULEA UR4, UR23, UR20, 0x3 ;  /* 0x0000001417047291 */ /* 0x000fce000f8e18ff */
[----:B------:R1:W-:Y:S02]  /*3cb0*/  @P0 STS.U8 [UR6+0x1c], R0 ;  /* 0x00001c00ff000988 */ /* 0x0003e40008000006 */
[----:B------:R-:W3:Y:S02]  /*3cc0*/  SYNCS.PHASECHK.TRANS64.TRYWAIT P0, [UR4], R2 ;  /* 0x00000002ff0075a7 */ /* 0x000ee40008001104 */
[----:B-1-3--:R-:W-:Y:S05]  /*3cd0*/  @!P0 BRA `(.L_x_58) ;  /* 0x0000005800208947 */ /* 0x00afea0003800000 */
.L_x_155:
[----:B------:R-:W-:-:S04]  /*3ce0*/  UIADD3 UR4, UPT, UPT, UR23, 0x1, URZ ;  /* 0x0000000117047890 */ /* 0x000fc8000fffe0ff */
[----:B------:R-:W-:-:S04]  /*3cf0*/  UISETP.NE.AND UP0, UPT, UR4, 0x2, UPT ;  /* 0x000000020400788c */ /* 0x000fc8000bf05270 */
[----:B--2---:R-:W-:Y:S02]  /*3d00*/  USEL UR5, URZ, 0x1, UP0 ;  /* 0x00000001ff057887 */ /* 0x004fe40008000000 */
[----:B------:R-:W-:-:S04]  /*3d10*/  USEL UR4, UR4, URZ, UP0 ;  /* 0x000000ff04047287 */ /* 0x000fc80008000000 */
[----:B------:R-:W-:Y:S01]  /*3d20*/  ULEA UR4, UR4, UR20, 0x3 ;  /* 0x0000001404047291 */ /* 0x000fe2000f8e18ff */
[----:B-1----:R-:W-:-:S04]  /*3d30*/  LOP3.LUT R2, R10, UR5, RZ, 0x3c, !PT ;  /* 0x000000050a027c12 */ /* 0x002fc8000f8e3cff */
[----:B------:R-:W-:-:S04]  /*3d40*/  SHF.L.U32 R2, R2, 0x1f, RZ ;  /* 0x0000001f02027819 */ /* 0x000fc800000006ff */
[----:B------:R-:W1:Y:S02]  /*3d50*/  SYNCS.PHASECHK.TRANS64.TRYWAIT P0, [UR4], R2 ;  /* 0x00000002ff0075a7 */ /* 0x000e640008001104 */
[----:B-1----:R-:W-:Y:S05]  /*3d60*/  @!P0 BRA `(.L_x_59) ;  /* 0x0000005800148947 */ /* 0x002fea0003800000 */
.L_x_157:
[----:B------:R-:W-:Y:S01]  /*3d70*/  NOP ;  /* 0x0000000000007918 */ /* 0x000fe20000000000 */
[----:B-1----:R-:W1:Y:S01]  /*3d80*/  LDS R0, [UR6+0x14] ;  /* 0x00001406ff007984 */ /* 0x002e620008000800 */
[----:B------:R-:W-:Y:S01]  /*3d90*/  LOP3.LUT R3, R11, 0xffff, RZ, 0xc0, !PT ;  /* 0x0000ffff0b037812 */ /* 0x000fe200078ec0ff */
[----:B------:R-:W-:-:S03]  /*3da0*/  IMAD.MOV.U32 R2, RZ, RZ, 0xffff ;  /* 0x0000ffffff027424 */ /* 0x000fc600078e00ff */
[----:B------:R-:W-:-:S04]  /*3db0*/  SHF.R.U32.HI R3, RZ, 0x5, R3 ;  /* 0x00000005ff037819 */ /* 0x000fc80000011603 */
[----:B------:R-:W-:-:S04]  /*3dc0*/  SHF.L.U32 R2, R2, R3, RZ ;  /* 0x0000000302027219 */ /* 0x000fc800000006ff */
[----:B-1----:R-:W-:-:S04]  /*3dd0*/  LOP3.LUT R0, R0, R2, RZ, 0xc0, !PT ;  /* 0x0000000200007212 */ /* 0x002fc800078ec0ff */
[----:B------:R-:W-:Y:S01]  /*3de0*/  ISETP.NE.AND P0, PT, R0, R2, PT ;  /* 0x000000020000720c */ /* 0x000fe20003f05270 */
[----:B------:R-:W-:-:S05]  /*3df0*/  IMAD.MOV.U32 R0, RZ, RZ, 0x1 ;  /* 0x00000001ff007424 */ /* 0x000fca00078e00ff */
[----:B------:R-:W-:-:S07]  /*3e00*/  SHF.L.U32 R0, R0, R3, RZ ;  /* 0x0000000300007219 */ /* 0x000fce00000006ff */
[----:B------:R-:W-:Y:S05]  /*3e10*/  @P0 BRA `(.L_x_60) ;  /* 0x00000000005c0947 */ /* 0x000fea0003800000 */
[----:B------:R-:W1:Y:S02]  /*3e20*/  LDS R3, [UR6+0x18] ;  /* 0x00001806ff037984 */ /* 0x000e640008000800 */
[----:B-1----:R-:W-:-:S04]  /*3e30*/  LOP3.LUT R3, R3, R0, RZ, 0xc0, !PT ;  /* 0x0000000003037212 */ /* 0x002fc800078ec0ff */
[----:B------:R-:W-:-:S13]  /*3e40*/  ISETP.NE.AND P0, PT, R3, R0, PT ;  /* 0x000000000300720c */ /* 0x000fda0003f05270 */
[----:B------:R-:W-:Y:S05]  /*3e50*/  @P0 BRA `(.L_x_61) ;  /* 0x0000000000400947 */ /* 0x000fea0003800000 */
[----:B------:R-:W-:Y:S01]  /*3e60*/  R2UR UR4, R2 ;  /* 0x00000000020472ca */ /* 0x000fe200000e0000 */
[----:B------:R-:W1:Y:S01]  /*3e70*/  S2R R3, SR_LANEID ;  /* 0x0000000000037919 */ /* 0x000e620000000000 */
[----:B------:R-:W-:-:S04]  /*3e80*/  LOP3.LUT R0, RZ, R0, RZ, 0x33, !PT ;  /* 0x00000000ff007212 */ /* 0x000fc800078e33ff */
[----:B------:R-:W2:Y:S07]  /*3e90*/  REDUX UR7, R0 ;  /* 0x00000000000773c4 */ /* 0x000eae0000000000 */
[----:B------:R-:W-:-:S03]  /*3ea0*/  ULOP3.LUT UR5, URZ, UR4, URZ, 0x33, !UPT ;  /* 0x00000004ff057292 */ /* 0x000fc6000f8e33ff */
[----:B------:R-:W-:Y:S02]  /*3eb0*/  VOTEU.ANY UR4, UPT, PT ;  /* 0x0000000000047886 */ /* 0x000fe400038e0100 */
[----:B------:R-:W-:Y:S01]  /*3ec0*/  UFLO.U32 UR4, UR4 ;  /* 0x00000004000472bd */ /* 0x000fe200080e0000 */
[----:B------:R-:W-:-:S04]  /*3ed0*/  IMAD.U32 R2, RZ, RZ, UR5 ;  /* 0x00000005ff027e24 */ /* 0x000fc8000f8e00ff */
[----:B------:R-:W3:Y:S02]  /*3ee0*/  REDUX UR8, R2 ;  /* 0x00000000020873c4 */ /* 0x000ee40000000000 */
[----:B------:R1:W-:Y:S01]  /*3ef0*/  UTCATOMSWS.AND URZ, UR5 ;  /* 0x0000000500ff79e3 */ /* 0x0003e20008000000 */
[----:B--2---:R-:W-:Y:S01]  /*3f00*/  IMAD.U32 R0, RZ, RZ, UR7 ;  /* 0x00000007ff007e24 */ /* 0x004fe2000f8e00ff */
[----:B-1----:R-:W-:Y:S01]  /*3f10*/  ISETP.EQ.U32.AND P0, PT, R3, UR4, PT ;  /* 0x0000000403007c0c */ /* 0x002fe2000bf02070 */
[----:B---3--:R-:W-:-:S12]  /*3f20*/  IMAD.U32 R2, RZ, RZ, UR8 ;  /* 0x00000008ff027e24 */ /* 0x008fd8000f8e00ff */
[----:B------:R1:W-:Y:S04]  /*3f30*/  @P0 ATOMS.AND RZ, [UR6+0x14], R2 ;  /* 0x00001402ffff098c */ /* 0x0003e8000a800006 */
[----:B------:R1:W-:Y:S01]  /*3f40*/  @P0 ATOMS.AND RZ, [UR6+0x18], R0 ;  /* 0x00001800ffff098c */ /* 0x0003e2000a800006 */
[----:B------:R-:W-:Y:S05]  /*3f50*/  BRA `(.L_x_62) ;  /* 0x0000000000147947 */ /* 0x000fea0003800000 */
.L_x_61:
[----:B------:R-:W-:Y:S02]  /*3f60*/  MOV R2, 0x3f80 ;  /* 0x00003f8000027802 */ /* 0x000fe40000000f00 */
[----:B----45:R-:W-:Y:S05]  /*3f70*/  CALL.REL.NOINC `($__internal_0_$__cuda_sm10x_tcgen05_guardrail_trap_col_being_dealloced_not_returned_by_alloc) ;  /* 0x0000005c00007944 */ /* 0x030fea0003c00000 */
[----:B------:R-:W-:Y:S05]  /*3f80*/  BRA `(.L_x_62) ;  /* 0x0000000000087947 */ /* 0x000fea0003800000 */
.L_x_60:
[----:B------:R-:W-:Y:S02]  /*3f90*/  MOV R2, 0x3fb0 ;  /* 0x00003fb000027802 */ /* 0x000fe40000000f00 */
[----:B----45:R-:W-:Y:S05]  /*3fa0*/  CALL.REL.NOINC `($__internal_2_$__cuda_sm10x_tcgen05_guardrail_trap_unallocated_columns_being_dealloced) ;  /* 0x0000005c000c7944 */ /* 0x030fea0003c00000 */
.L_x_62:
[----:B------:R-:W-:Y:S01]  /*3fb0*/  NOP ;  /* 0x0000000000007918 */ /* 0x000fe20000000000 */
[----:B------:R-:W-:Y:S05]  /*3fc0*/  EXIT ;  /* 0x000000000000794d */ /* 0x000fea0003800000 */
.L_x_46:
[----:B------:R-:W-:-:S09]  /*3fd0*/  UISETP.NE.OR UP0, UPT, UR18, 0x3, !UP3 ;  /* 0x000000031200788c */ /* 0x000fd2000df05670 */
[----:B------:R-:W-:Y:S05]  /*3fe0*/  BRA.U UP0, `(.L_x_63) ;  /* 0x0000001100e07547 */ /* 0x000fea000b800000 */
[----:B------:R-:W2:Y:S01]  /*3ff0*/  LDCU.64 UR4, c[0x0][0x988] ;  /* 0x00013100ff0477ac */ /* 0x000ea20008000a00 */
[----:B------:R-:W3:Y:S01]  /*4000*/  S2UR UR10, SR_CgaCtaId ;  /* 0x00000000000a79c3 */ /* 0x000ee20000008800 */
[----:B------:R-:W-:Y:S01]  /*4010*/  R2UR UR45, R56 ;  /* 0x00000000382d72ca */ /* 0x000fe200000e0000 */
[----:B------:R-:W-:Y:S01]  /*4020*/  HFMA2 R9, -RZ, RZ, 0, 0 ;  /* 0x00000000ff097431 */ /* 0x000fe200000001ff */
[----:B------:R-:W4:Y:S01]  /*4030*/  LDCU UR38, c[0x0][0x370] ;  /* 0x00006e00ff2677ac */ /* 0x000f220008000800 */
[----:B------:R-:W-:Y:S01]  /*4040*/  R2UR UR44, R57 ;  /* 0x00000000392c72ca */ /* 0x000fe200000e0000 */
[----:B------:R-:W-:Y:S01]  /*4050*/  IMAD.MOV.U32 R10, RZ, RZ, 0x1 ;  /* 0x00000001ff0a7424 */ /* 0x000fe200078e00ff */
[----:B------:R-:W4:Y:S02]  /*4060*/  LDCU.128 UR28, c[0x0][0xc10] ;  /* 0x00018200ff1c77ac */ /* 0x000f240008000c00 */
[----:B------:R-:W1:Y:S01]  /*4070*/  LDC.64 R12, c[0x0][0x348] ;  /* 0x0000d200ff0c7b82 */ /* 0x000e620000000a00 */
[----:B------:R-:W-:Y:S01]  /*4080*/  IMAD.MOV.U32 R3, RZ, RZ, 0x2000 ;  /* 0x00002000ff037424 */ /* 0x000fe200078e00ff */
[----:B------:R-:W3:Y:S01]  /*4090*/  LDCU UR37, c[0x0][0x374] ;  /* 0x00006e80ff2577ac */ /* 0x000ee20008000800 */
[----:B------:R-:W1:Y:S01]  /*40a0*/  LDCU.64 UR24, c[0x0][0x990] ;  /* 0x00013200ff1877ac */ /* 0x000e620008000a00 */
[----:B------:R-:W1:Y:S01]  /*40b0*/  LDCU UR17, c[0x0][0xc0c] ;  /* 0x00018180ff1177ac */ /* 0x000e620008000800 */
[----:B------:R-:W1:Y:S01]  /*40c0*/  LDCU.128 UR32, c[0x0][0xa80] ;  /* 0x00015000ff2077ac */ /* 0x000e620008000c00 */
[----:B--2---:R-:W-:Y:S01]  /*40d0*/  UISETP.NE.U32.AND UP0, UPT, UR4, URZ, UPT ;  /* 0x000000ff0400728c */ /* 0x004fe2000bf05070 */
[----:B------:R-:W2:Y:S01]  /*40e0*/  LDCU UR56, c[0x0][0xc20] ;  /* 0x00018400ff3877ac */ /* 0x000ea20008000800 */
[----:B------:R-:W2:Y:S01]  /*40f0*/  LDCU UR4, c[0x0][0xc30] ;  /* 0x00018600ff0477ac */ /* 0x000ea20008000800 */
[----:B------:R-:W2:Y:S01]  /*4100*/  LDCU.128 UR40, c[0x0][0xa90] ;  /* 0x00015200ff2877ac */ /* 0x000ea20008000c00 */
[----:B------:R-:W-:Y:S01]  /*4110*/  UMOV UR20, 0x400 ;  /* 0x0000040000147882 */ /* 0x000fe20000000000 */
[----:B----4-:R-:W-:-:S02]  /*4120*/  UIMAD.WIDE.U32 UR6, UR38, UR28, URZ ;  /* 0x0000001c260672a5 */ /* 0x010fc4000f8e00ff */
[----:B---3--:R-:W-:Y:S02]  /*4130*/  UIMAD.WIDE.U32 UR8, UR37, UR31, URZ ;  /* 0x0000001f250872a5 */ /* 0x008fe4000f8e00ff */
[----:B------:R-:W-:Y:S02]  /*4140*/  ULEA UR20, UR10, UR20, 0x18 ;  /* 0x000000140a147291 */ /* 0x000fe4000f8ec0ff */
[----:B------:R-:W-:Y:S02]  /*4150*/  UISETP.NE.AND.EX UP4, UPT, UR5, URZ, UPT, UP0 ;  /* 0x000000ff0500728c */ /* 0x000fe4000bf85300 */
[----:B-1----:R-:W-:Y:S02]  /*4160*/  UISETP.GE.AND UP0, UPT, UR39, 0x1, UPT ;  /* 0x000000012700788c */ /* 0x002fe4000bf06270 */
[----:B------:R-:W-:Y:S02]  /*4170*/  UISETP.NE.U32.AND UP5, UPT, UR24, URZ, UPT ;  /* 0x000000ff1800728c */ /* 0x000fe4000bfa5070 */
[----:B------:R-:W-:-:S02]  /*4180*/  UISETP.NE.AND UP0, UPT, UR17, 0x1, UPT ;  /* 0x000000011100788c */ /* 0x000fc4000bf05270 */
[----:B------:R-:W-:Y:S02]  /*4190*/  UIADD3 UR47, UPT, UPT, UR20, 0x98, URZ ;  /* 0x00000098142f7890 */ /* 0x000fe4000fffe0ff */
[----:B------:R-:W-:Y:S02]  /*41a0*/  UIADD3 UR46, UPT, UPT, UR20, 0xd8, URZ ;  /* 0x000000d8142e7890 */ /* 0x000fe4000fffe0ff */
[----:B------:R-:W-:Y:S02]  /*41b0*/  UIADD3 UR36, UPT, UPT, UR20, 0x80, URZ ;  /* 0x0000008014247890 */ /* 0x000fe4000fffe0ff */
[----:B------:R-:W-:Y:S02]  /*41c0*/  UIADD3 UR27, UPT, UPT, UR20, 0x88, URZ ;  /* 0x00000088141b7890 */ /* 0x000fe4000fffe0ff */
[----:B------:R-:W-:Y:S02]  /*41d0*/  UIADD3 UR26, UPT, UPT, UR20, 0x90, URZ ;  /* 0x00000090141a7890 */ /* 0x000fe4000fffe0ff */
[----:B------:R-:W-:Y:S01]  /*41e0*/  UISETP.NE.AND UP0, UPT, UR30, 0x1, UPT ;  /* 0x000000011e00788c */ /* 0x000fe2000bf05270 */
[----:B------:R-:W-:Y:S01]  /*41f0*/  UMOV UR54, UR7 ;  /* 0x0000000700367c82 */ /* 0x000fe20008000000 */
[----:B------:R-:W-:Y:S01]  /*4200*/  UMOV UR53, UR9 ;  /* 0x0000000900357c82 */ /* 0x000fe20008000000 */
[----:B------:R-:W-:-:S02]  /*4210*/  UISETP.NE.AND UP0, UPT, UR32, 0x1, UPT ;  /* 0x000000012000788c */ /* 0x000fc4000bf05270 */
[----:B------:R-:W-:Y:S01]  /*4220*/  UISETP.NE.AND UP0, UPT, UR35, 0x1, UPT ;  /* 0x000000012300788c */ /* 0x000fe2000bf05270 */
[----:B------:R-:W1:Y:S01]  /*4230*/  LDCU UR57, c[0x0][0xaa0] ;  /* 0x00015400ff3977ac */ /* 0x000e620008000800 */
[----:B------:R-:W-:Y:S02]  /*4240*/  UPLOP3.LUT UP3, UPT, UPT, UPT, UPT, 0x40, 0x4 ;  /* 0x000000000004789c */ /* 0x000fe40003f6e870 */
[----:B------:R-:W-:Y:S01]  /*4250*/  UISETP.NE.AND UP6, UPT, UR39, 0x1, UPT ;  /* 0x000000012700788c */ /* 0x000fe2000bfc5270 */
[----:B------:R-:W3:Y:S01]  /*4260*/  LDCU.64 UR18, c[0x0][0xc28] ;  /* 0x00018500ff1277ac */ /* 0x000ee20008000a00 */
[----:B------:R-:W-:Y:S02]  /*4270*/  UISETP.NE.AND.EX UP5, UPT, UR25, URZ, UPT, UP5 ;  /* 0x000000ff1900728c */ /* 0x000fe4000bfa5350 */
[----:B------:R-:W-:Y:S02]  /*4280*/  UPRMT UR47, UR10, 0x654, UR47 ;  /* 0x000006540a2f7896 */ /* 0x000fe4000800002f */
[----:B------:R-:W-:-:S02]  /*4290*/  UPRMT UR46, URZ, 0x654, UR46 ;  /* 0x00000654ff2e7896 */ /* 0x000fc4000800002e */
[----:B------:R-:W-:Y:S02]  /*42a0*/  UPRMT UR50, UR10, 0x654, UR36 ;  /* 0x000006540a327896 */ /* 0x000fe40008000024 */
[----:B------:R-:W-:Y:S02]  /*42b0*/  UPRMT UR49, UR10, 0x654, UR27 ;  /* 0x000006540a317896 */ /* 0x000fe4000800001b */
[----:B------:R-:W-:Y:S02]  /*42c0*/  UPRMT UR48, UR10, 0x654, UR26 ;  /* 0x000006540a307896 */ /* 0x000fe4000800001a */
[----:B------:R-:W-:Y:S02]  /*42d0*/  USHF.R.U32.HI UR54, URZ, UR29, UR54 ;  /* 0x0000001dff367299 */ /* 0x000fe40008011636 */
[----:B--2---:R-:W-:Y:S02]  /*42e0*/  USHF.R.U32.HI UR53, URZ, UR56, UR53 ;  /* 0x00000038ff357299 */ /* 0x004fe40008011635 */
[----:B------:R-:W-:-:S02]  /*42f0*/  UISETP.NE.AND UP2, UPT, UR4, 0x1, UPT ;  /* 0x000000010400788c */ /* 0x000fc4000bf45270 */
[----:B-1-3--:R-:W-:-:S11]  /*4300*/  UISETP.NE.AND UP0, UPT, UR42, 0x1, UPT ;  /* 0x000000012a00788c */ /* 0x00afd6000bf05270 */
.L_x_74:
[----:B------:R-:W-:Y:S04]  /*4310*/  SHF.L.U32 R2, R9, 0x1f, RZ ;  /* 0x0000001f09027819 */ /* 0x000fe800000006ff */
[----:B-1----:R-:W1:Y:S02]  /*4320*/  SYNCS.PHASECHK.TRANS64.TRYWAIT P0, [UR20+0xd0], R2 ;  /* 0x0000d002ff0075a7 */ /* 0x002e640008001114 */
[----:B-1----:R-:W-:Y:S05]  /*4330*/  @!P0 BRA `(.L_x_64) ;  /* 0x0000005000b88947 */ /* 0x002fea0003800000 */
.L_x_159:
[----:B------:R-:W2:Y:S01]  /*4340*/  LDS.128 R4, [UR20+0x110] ;  /* 0x00011014ff047984 */ /* 0x000ea20008000c00 */
[----:B------:R-:W-:Y:S01]  /*4350*/  @!PT LDS RZ, [RZ] ;  /* 0x00000000fffff984 */ /* 0x000fe20000000800 */
[----:B------:R-:W-:Y:S01]  /*4360*/  @!PT LDS RZ, [RZ] ;  /* 0x00000000fffff984 */ /* 0x000fe20000000800 */
[----:B------:R-:W-:Y:S01]  /*4370*/  @!PT LDS RZ, [RZ] ;  /* 0x00000000fffff984 */ /* 0x000fe20000000800 */
[----:B------:R-:W-:Y:S01]  /*4380*/  @!PT LDS RZ, [RZ] ;  /* 0x00000000fffff984 */ /* 0x000fe20000000800 */
[----:B------:R3:W-:Y:S06]  /*4390*/  MEMBAR.ALL.CTA ;  /* 0x0000000000007992 */ /* 0x0007ec0000008000 */
[----:B---3--:R-:W3:Y:S02]  /*43a0*/  FENCE.VIEW.ASYNC.S ;  /* 0x00000000000073c6 */ /* 0x008ee40000000000 */
[----:B---3--:R-:W-:Y:S01]  /*43b0*/  SYNCS.ARRIVE.TRANS64.RED.A1T0 RZ, [UR46], RZ ;  /* 0x000000ffffff79a7 */ /* 0x008fe2000810042e */
[----:B--2---:R-:W-:Y:S11]  /*43c0*/  LOP3.LUT P0, RZ, R6, 0x1, RZ, 0xc0, !PT ;  /* 0x0000000106ff7812 */ /* 0x004ff6000780c0ff */
[----:B------:R-:W-:Y:S02]  /*43d0*/  @!UPT UIADD3 URZ, UPT, UPT, URZ, URZ, URZ ;  /* 0x000000fffffff290 */ /* 0x000fe4000fffe0ff */
[----:B------:R-:W-:Y:S01]  /*43e0*/  VOTEU.ANY UP0, P0 ;  /* 0x0000000000ff7886 */ /* 0x000fe20000000100 */
[----:B------:R-:W-:Y:S11]  /*43f0*/  PLOP3.LUT P0, PT, PT, PT, UP0, 0x80, 0x8 ;  /* 0x000000000008781c */ /* 0x000ff60003f0f008 */
[----:B------:R-:W-:Y:S02]  /*4400*/  @!UPT UIADD3 URZ, UPT, UPT, URZ, URZ, URZ ;  /* 0x000000fffffff290 */ /* 0x000fe4000fffe0ff */
[----:B-1----:R-:W-:Y:S02]  /*4410*/  @P0 MOV R2, R4 ;  /* 0x0000000400020202 */ /* 0x002fe40000000f00 */
[----:B------:R-:W-:Y:S02]  /*4420*/  @P0 LOP3.LUT R0, R5, 0xffff, RZ, 0xc0, !PT ;  /* 0x0000ffff05000812 */ /* 0x000fe400078ec0ff */
[----:B------:R-:W-:Y:S02]  /*4430*/  @P0 R2UR UR5, R2 ;  /* 0x00000000020502ca */ /* 0x000fe400000e0000 */
[----:B------:R-:W-:Y:S11]  /*4440*/  @P0 R2UR UR4, R0 ;  /* 0x00000000000402ca */ /* 0x000ff600000e0000 */
[----:B------:R-:W-:Y:S02]  /*4450*/  @UP0 UMOV UR16, UR5 ;  /* 0x0000000500100c82 */ /* 0x000fe40008000000 */
[----:B------:R-:W-:Y:S01]  /*4460*/  @UP0 UMOV UR15, UR4 ;  /* 0x00000004000f0c82 */ /* 0x000fe20008000000 */
[----:B------:R-:W-:Y:S09]  /*4470*/  UISETP.GE.AND UP0, UPT, UR39, 0x1, UPT ;  /* 0x000000012700788c */ /* 0x000ff2000bf06270 */
[----:B------:R-:W-:Y:S05]  /*4480*/  BRA.U !UP0, `(.L_x_65) ;  /* 0x0000000108b47547 */ /* 0x000fea000b800000 */
[----:B------:R-:W-:Y:S02]  /*4490*/  UIMAD.WIDE.U32 UR8, UR15, UR31, URZ ;  /* 0x0000001f0f0872a5 */ /* 0x000fe4000f8e00ff */
[----:B------:R-:W-:Y:S02]  /*44a0*/  UP2UR UR14, UPR, URZ, 0x2 ;  /* 0x00000002ff0e7883 */ /* 0x000fe40008000000 */
[----:B------:R-:W-:Y:S02]  /*44b0*/  UISETP.NE.AND UP1, UPT, UR30, 0x1, UPT ;  /* 0x000000011e00788c */ /* 0x000fe4000bf25270 */
[----:B------:R-:W-:Y:S02]  /*44c0*/  UIMAD.WIDE.U32 UR10, UR16, UR28, URZ ;  /* 0x0000001c100a72a5 */ /* 0x000fe4000f8e00ff */
[----:B------:R-:W-:Y:S02]  /*44d0*/  USEL UR4, UR37, UR53, !UP1 ;  /* 0x0000003525047287 */ /* 0x000fe4000c800000 */
[----:B------:R-:W-:Y:S02]  /*44e0*/  UISETP.NE.AND UP0, UPT, UR17, 0x1, UPT ;  /* 0x000000011100788c */ /* 0x000fe4000bf05270 */
[----:B------:R-:W-:Y:S02]  /*44f0*/  UIMAD.WIDE.U32 UR12, UR4, UR18, URZ ;  /* 0x00000012040c72a5 */ /* 0x000fe4000f8e00ff */
[----:B------:R-:W-:Y:S01]  /*4500*/  USEL UR7, UR38, UR54, !UP0 ;  /* 0x0000003626077287 */ /* 0x000fe2000c000000 */
[----:B------:R-:W-:Y:S02]  /*4510*/  UMOV UR5, UR9 ;  /* 0x0000000900057c82 */ /* 0x000fe40008000000 */
[----:B------:R-:W-:Y:S02]  /*4520*/  USHF.R.U32.HI UR6, URZ, UR56, UR5 ;  /* 0x00000038ff067299 */ /* 0x000fe40008011605 */
[----:B------:R-:W-:Y:S02]  /*4530*/  UIMAD.WIDE.U32 UR22, UR7, UR18, URZ ;  /* 0x00000012071672a5 */ /* 0x000fe4000f8e00ff */
[----:B------:R-:W-:Y:S02]  /*4540*/  USEL UR6, UR15, UR6, !UP1 ;  /* 0x000000060f067287 */ /* 0x000fe4000c800000 */
[----:B------:R-:W-:Y:S01]  /*4550*/  UISETP.NE.AND UP1, UPT, UR14, URZ, UPT ;  /* 0x000000ff0e00728c */ /* 0x000fe2000bf25270 */
[----:B------:R-:W-:Y:S01]  /*4560*/  UMOV UR5, UR11 ;  /* 0x0000000b00057c82 */ /* 0x000fe20008000000 */
[----:B------:R-:W-:Y:S02]  /*4570*/  UIMAD.WIDE.U32 UR10, UR6, UR18, URZ ;  /* 0x00000012060a72a5 */ /* 0x000fe4000f8e00ff */
[----:B------:R-:W-:Y:S03]  /*4580*/  USHF.R.U32.HI UR8, URZ, UR29, UR5 ;  /* 0x0000001dff087299 */ /* 0x000fe60008011605 */
[----:B------:R-:W-:Y:S02]  /*4590*/  UMOV UR5, UR13 ;  /* 0x0000000d00057c82 */ /* 0x000fe40008000000 */
[----:B------:R-:W-:Y:S03]  /*45a0*/  @UP6 USHF.R.U32.HI UR4, URZ, UR19, UR5 ;  /* 0x00000013ff046299 */ /* 0x000fe60008011605 */
[----:B------:R-:W-:Y:S01]  /*45b0*/  UMOV UR5, UR23 ;  /* 0x0000001700057c82 */ /* 0x000fe20008000000 */
[----:B------:R-:W-:Y:S02]  /*45c0*/  UIMAD UR4, UR39, UR4, URZ ;  /* 0x00000004270472a4 */ /* 0x000fe4000f8e02ff */
[----:B------:R-:W-:Y:S02]  /*45d0*/  @UP6 USHF.R.U32.HI UR7, URZ, UR19, UR5 ;  /* 0x00000013ff076299 */ /* 0x000fe40008011605 */
[----:B------:R-:W-:Y:S02]  /*45e0*/  USEL UR5, UR16, UR8, !UP0 ;  /* 0x0000000810057287 */ /* 0x000fe4000c000000 */
[----:B------:R-:W-:Y:S02]  /*45f0*/  UIMAD UR8, UR39, UR7, URZ ;  /* 0x00000007270872a4 */ /* 0x000fe4000f8e02ff */
[----:B------:R-:W-:Y:S03]  /*4600*/  UISETP.GE.AND UP0, UPT, UR6, UR4, UPT ;  /* 0x000000040600728c */ /* 0x000fe6000bf06270 */
[----:B------:R-:W-:Y:S01]  /*4610*/  UMOV UR4, UR11 ;  /* 0x0000000b00047c82 */ /* 0x000fe20008000000 */
[----:B------:R-:W-:Y:S02]  /*4620*/  UISETP.GE.OR UP0, UPT, UR5, UR8, UP0 ;  /* 0x000000080500728c */ /* 0x000fe40008706670 */
[----:B------:R-:W-:Y:S02]  /*4630*/  USHF.R.U32.HI UR4, URZ, UR19, UR4 ;  /* 0x00000013ff047299 */ /* 0x000fe40008011604 */
[----:B------:R-:W-:Y:S02]  /*4640*/  UIMAD.WIDE.U32 UR8, UR5, UR18, URZ ;  /* 0x00000012050872a5 */ /* 0x000fe4000f8e00ff */
[----:B------:R-:W-:Y:S04]  /*4650*/  USEL UR10, UR6, UR4, !UP6 ;  /* 0x00000004060a7287 */ /* 0x000fe8000f000000 */
[----:B------:R-:W-:Y:S01]  /*4660*/  UIADD3 UR11, UPT, UPT, -UR10, URZ, URZ ;  /* 0x000000ff0a0b7290 */ /* 0x000fe2000fffe1ff */
[----:B------:R-:W-:Y:S02]  /*4670*/  @!UP0 UMOV UR4, UR9 ;  /* 0x0000000900048c82 */ /* 0x000fe40008000000 */
[----:B------:R-:W-:Y:S02]  /*4680*/  @!UP0 USHF.R.U32.HI UR4, URZ, UR19, UR4 ;  /* 0x00000013ff048299 */ /* 0x000fe40008011604 */
[----:B------:R-:W-:Y:S02]  /*4690*/  UIMAD UR8, UR39, UR11, UR6 ;  /* 0x0000000b270872a4 */ /* 0x000fe4000f8e0206 */
[----:B------:R-:W-:Y:S04]  /*46a0*/  @!UP0 USEL UR4, UR5, UR4, !UP6 ;  /* 0x0000000405048287 */ /* 0x000fe8000f000000 */
[----:B------:R-:W-:Y:S02]  /*46b0*/  @!UP0 UIMAD UR8, UR7, UR8, UR4 ;  /* 0x00000008070882a4 */ /* 0x000fe4000f8e0204 */
[----:B------:R-:W-:Y:S02]  /*46c0*/  @!UP0 UIADD3 UR9, UPT, UPT, UR10, -UR4, URZ ;  /* 0x800000040a098290 */ /* 0x000fe4000fffe0ff */
[----:B------:R-:W-:Y:S02]  /*46d0*/  UIADD3 UR4, UPT, UPT, -UR5, URZ, URZ ;  /* 0x000000ff05047290 */ /* 0x000fe4000fffe1ff */
[----:B------:R-:W-:Y:S02]  /*46e0*/  UIADD3 UR7, UPT, UPT, -UR6, URZ, URZ ;  /* 0x000000ff06077290 */ /* 0x000fe4000fffe1ff */
[----:B------:R-:W-:Y:S02]  /*46f0*/  @!UP0 UIMAD UR6, UR9, UR39, UR5 ;  /* 0x00000027090682a4 */ /* 0x000fe4000f8e0205 */
[----:B------:R-:W-:Y:S02]  /*4700*/  UIMAD UR16, UR17, UR4, UR16 ;  /* 0x00000004111072a4 */ /* 0x000fe4000f8e0210 */
[----:B------:R-:W-:Y:S01]  /*4710*/  UIMAD UR15, UR30, UR7, UR15 ;  /* 0x000000071e0f72a4 */ /* 0x000fe2000f8e020f */
[----:B------:R-:W-:Y:S02]  /*4720*/  @!UP0 UMOV UR5, UR8 ;  /* 0x0000000800058c82 */ /* 0x000fe40008000000 */
[----:B------:R-:W-:Y:S02]  /*4730*/  UIMAD UR16, UR5, UR17, UR16 ;  /* 0x00000011051072a4 */ /* 0x000fe4000f8e0210 */
[----:B------:R-:W-:Y:S11]  /*4740*/  UIMAD UR15, UR6, UR30, UR15 ;  /* 0x0000001e060f72a4 */ /* 0x000ff6000f8e020f */
[----:B------:R-:W-:Y:S01]  /*4750*/  @!UPT UIADD3 URZ, UPT, UPT, URZ, URZ, URZ ;  /* 0x000000fffffff290 */ /* 0x000fe2000fffe0ff */
.L_x_65:
[----:B------:R-:W1:Y:S01]  /*4760*/  @!UP2 LDCU.128 UR8, c[0x0][0xc10] ;  /* 0x00018200ff08a7ac */ /* 0x000e620008000c00 */
[----:B------:R-:W-:Y:S02]  /*4770*/  ISETP.NE.U32.AND P1, PT, RZ, UR24, PT ;  /* 0x00000018ff007c0c */ /* 0x000fe4000bf25070 */
[----:B------:R-:W-:Y:S02]  /*4780*/  SHF.L.U32 R8, R10, 0x1f, RZ ;  /* 0x0000001f0a087819 */ /* 0x000fe400000006ff */
[----:B------:R-:W-:Y:S01]  /*4790*/  ISETP.NE.AND.EX P1, PT, RZ, UR25, PT, P1 ;  /* 0x00000019ff007c0c */ /* 0x000fe2000bf25310 */
[----:B------:R-:W2:Y:S01]  /*47a0*/  @!UP2 LDCU UR5, c[0x0][0xc0c] ;  /* 0x00018180ff05a7ac */ /* 0x000ea20008000800 */
[----:B-1----:R-:W-:Y:S07]  /*47b0*/  UIMAD.WIDE.U32 UR6, UR16, UR8, URZ ;  /* 0x00000008100672a5 */ /* 0x002fee000f8e00ff */
[----:B------:R-:W-:Y:S01]  /*47c0*/  @!UP2 UMOV UR4, UR7 ;  /* 0x000000070004ac82 */ /* 0x000fe20008000000 */
[----:B--2---:R-:W-:Y:S02]  /*47d0*/  @!UP2 UISETP.NE.AND UP0, UPT, UR5, 0x1, UPT ;  /* 0x000000010500a88c */ /* 0x004fe4000bf05270 */
[----:B------:R-:W-:Y:S02]  /*47e0*/  @!UP2 USHF.R.U32.HI UR4, URZ, UR9, UR4 ;  /* 0x00000009ff04a299 */ /* 0x000fe40008011604 */
[----:B------:R-:W-:Y:S02]  /*47f0*/  UIMAD.WIDE.U32 UR6, UR15, UR11, URZ ;  /* 0x0000000b0f0672a5 */ /* 0x000fe4000f8e00ff */
[----:B------:R-:W-:Y:S02]  /*4800*/  @!UP2 USEL UR8, UR16, UR4, !UP0 ;  /* 0x000000041008a287 */ /* 0x000fe4000c000000 */
[----:B------:R-:W-:Y:S03]  /*4810*/  @!UP2 UISETP.NE.AND UP0, UPT, UR10, 0x1, UPT ;  /* 0x000000010a00a88c */ /* 0x000fe6000bf05270 */
[----:B------:R-:W-:Y:S01]  /*4820*/  @!UP2 UMOV UR6, UR7 ;  /* 0x000000070006ac82 */ /* 0x000fe20008000000 */
[----:B------:R-:W-:Y:S01]  /*4830*/  USHF.L.U32 UR7, UR21, 0x7, URZ ;  /* 0x0000000715077899 */ /* 0x000fe200080006ff */
[----:B------:R-:W1:Y:S02]  /*4840*/  @!UP2 LDCU UR4, c[0x0][0xc20] ;  /* 0x00018400ff04a7ac */ /* 0x000e640008000800 */
[----:B-1----:R-:W-:Y:S04]  /*4850*/  @!UP2 USHF.R.U32.HI UR6, URZ, UR4, UR6 ;  /* 0x00000004ff06a299 */ /* 0x002fe80008011606 */
[----:B------:R-:W-:Y:S04]  /*4860*/  @!UP2 USEL UR6, UR15, UR6, !UP0 ;  /* 0x000000060f06a287 */ /* 0x000fe8000c000000 */
[----:B------:R-:W-:Y:S02]  /*4870*/  @!UP2 UIADD3 UR4, UPT, UPT, -UR8, UR6, URZ ;  /* 0x000000060804a290 */ /* 0x000fe4000fffe1ff */
[----:B------:R-:W-:Y:S02]  /*4880*/  @!UP2 UIADD3 UR6, UPT, UPT, UR8, -UR6, URZ ;  /* 0x800000060806a290 */ /* 0x000fe4000fffe0ff */
[----:B------:R-:W-:Y:S02]  /*4890*/  @!UP2 UIMAD UR16, UR4, UR5, UR16 ;  /* 0x000000050410a2a4 */ /* 0x000fe4000f8e0210 */
[----:B------:R-:W-:Y:S01]  /*48a0*/  @!UP2 UIMAD UR15, UR6, UR10, UR15 ;  /* 0x0000000a060fa2a4 */ /* 0x000fe2000f8e020f */
[----:B------:R-:W-:Y:S11]  /*48b0*/  BRA.U UP3, `(.L_x_66) ;  /* 0x0000000103107547 */ /* 0x000ff6000b800000 */
[----:B------:R-:W-:Y:S04]  /*48c0*/  MOV R2, UR55 ;  /* 0x0000003700027c02 */ /* 0x000fe80008000f00 */
[----:B------:R-:W-:Y:S04]  /*48d0*/  SHF.L.U32 R2, R2, 0x1f, RZ ;  /* 0x0000001f02027819 */ /* 0x000fe800000006ff */
[----:B------:R-:W1:Y:S02]  /*48e0*/  SYNCS.PHASECHK.TRANS64.TRYWAIT P2, [UR20+0xc8], R2 ;  /* 0x0000c802ff0075a7 */ /* 0x000e640008041114 */
[----:B-1----:R-:W-:Y:S05]  /*48f0*/  @!P2 BRA `(.L_x_67) ;  /* 0x0000004c0060a947 */ /* 0x002fea0003800000 */
.L_x_66:
[----:B------:R-:W-:Y:S05]  /*4900*/  BRA.U !UP5, `(.L_x_68) ;  /* 0x000000010d387547 */ /* 0x000fea000b800000 */
[----:B------:R-:W-:Y:S01]  /*4910*/  UPLOP3.LUT UP1, UPT, UPT, UPT, UP4, 0x80, 0x8 ;  /* 0x000000000008789c */ /* 0x000fe20003f2f040 */
[----:B-1----:R-:W-:Y:S01]  /*4920*/  HFMA2 R0, -RZ, RZ, 0, 5.9604644775390625e-08 ;  /* 0x00000001ff007431 */ /* 0x002fe200000001ff */
[----:B------:R-:W1:Y:S01]  /*4930*/  LDCU.64 UR8, c[0x0][0x358] ;  /* 0x00006b00ff0877ac */ /* 0x000e620008000a00 */
[----:B------:R-:W-:Y:S03]  /*4940*/  IMAD.MOV.U32 R63, RZ, RZ, 0x1 ;  /* 0x00000001ff3f7424 */ /* 0x000fe600078e00ff */
[----:B------:R-:W-:Y:S05]  /*4950*/  PLOP3.LUT P2, PT, PT, PT, UP1, 0x80, 0x8 ;  /* 0x000000000008781c */ /* 0x000fea0003f4f018 */
[----:B------:R-:W2:Y:S01]  /*4960*/  @UP1 LDCU.64 UR4, c[0x0][0x988] ;  /* 0x00013100ff0417ac */ /* 0x000ea20008000a00 */
[----:B------:R-:W-:Y:S07]  /*4970*/  @UP1 UIMAD UR6, UR52, UR24, URZ ;  /* 0x00000018340612a4 */ /* 0x000fee000f8e02ff */
[----:B------:R-:W-:Y:S01]  /*4980*/  @!P2 PRMT R63, R0, 0x7610, R63 ;  /* 0x00007610003fa816 */ /* 0x000fe2000000003f */
[----:B--2---:R-:W-:Y:S06]  /*4990*/  @UP1 UIMAD.WIDE UR4, UR6, 0x4, UR4 ;  /* 0x00000004060418a5 */ /* 0x004fec000f8e0204 */
[----:B------:R-:W-:Y:S01]  /*49a0*/  IMAD.U32 R14, RZ, RZ, UR4 ;  /* 0x00000004ff0e7e24 */ /* 0x000fe2000f8e00ff */
[----:B------:R-:W-:Y:S04]  /*49b0*/  MOV R15, UR5 ;  /* 0x00000005000f7c02 */ /* 0x000fe80008000f00 */
[----:B------:R-:W2:Y:S01]  /*49c0*/  @!UP1 LDCU UR4, c[0x0][0x980] ;  /* 0x00013000ff0497ac */ /* 0x000ea20008000800 */
[----:B-1---5:R3:W5:Y:S02]  /*49d0*/  @P2 LDG.E R27, desc[UR8][R14.64] ;  /* 0x000000080e1b2981 */ /* 0x022764000c1e1900 */
[----:B--23--:R-:W-:Y:S07]  /*49e0*/  @!P2 IMAD.U32 R27, RZ, RZ, UR4 ;  /* 0x00000004ff1bae24 */ /* 0x00cfee000f8e00ff */
.L_x_68:
[----:B-----5:R-:W-:Y:S01]  /*49f0*/  @!P1 FSETP.EQ.AND P3, PT, R27, RZ, PT ;  /* 0x000000ff1b00920b */ /* 0x020fe20003f62000 */
[----:B------:R-:W-:Y:S01]  /*4a00*/  @!UPT UIADD3 URZ, UPT, UPT, URZ, URZ, URZ ;  /* 0x000000fffffff290 */ /* 0x000fe2000fffe0ff */
[----:B------:R-:W-:Y:S11]  /*4a10*/  @!P1 BRA `(.L_x_69) ;  /* 0x0000000000149947 */ /* 0x000ff60003800000 */
[----:B------:R-:W-:Y:S02]  /*4a20*/  LOP3.LUT P1, RZ, R63, 0xff, RZ, 0xc0, !PT ;  /* 0x000000ff3fff7812 */ /* 0x000fe4000782c0ff */
[----:B------:R-:W-:Y:S04]  /*4a30*/  PLOP3.LUT P3, PT, PT, PT, UP1, 0x80, 0x8 ;  /* 0x000000000008781c */ /* 0x000fe80003f6f018 */
[----:B------:R-:W-:Y:S07]  /*4a40*/  PLOP3.LUT P3, PT, P3, PT, PT, 0x8, 0x80 ;  /* 0x000000000080781c */ /* 0x000fee0001f6e170 */
[----:B------:R-:W-:Y:S11]  /*4a50*/  @P1 FSETP.EQ.AND P3, PT, R27, RZ, PT ;  /* 0x000000ff1b00120b */ /* 0x000ff60003f62000 */
[----:B------:R-:W-:Y:S02]  /*4a60*/  @!UPT UIADD3 URZ, UPT, UPT, URZ, URZ, URZ ;  /* 0x000000fffffff290 */ /* 0x000fe4000fffe0ff */
.L_x_69:
[----:B------:R-:W-:Y:S01]  /*4a70*/  USHF.L.U32 UR11, UR51, 0x6, URZ ;  /* 0x00000006330b7899 */ /* 0x000fe200080006ff */
[----:B------:R-:W2:Y:S01]  /*4a80*/  SYNCS.PHASECHK.TRANS64.TRYWAIT P1, [UR20+0xa0], R8 ;  /* 0x0000a008ff0075a7 */ /* 0x000ea20008021114 */
[----:B------:R-:W-:Y:S02]  /*4a90*/  UISETP.NE.AND UP0, UPT, UR32, 0x1, UPT ;  /* 0x000000012000788c */ /* 0x000fe4000bf05270 */
[----:B------:R-:W-:Y:S01]  /*4aa0*/  UIMAD.WIDE.U32 UR4, UR11, UR33, URZ ;  /* 0x000000210b0472a5 */ /* 0x000fe2000f8e00ff */
[----:B------:R-:W-:Y:S04]  /*4ab0*/  ELECT P2, URZ, PT ;  /* 0x0000000000ff782f */ /* 0x000fe80003840000 */
[----:B------:R-:W-:Y:S02]  /*4ac0*/  PLOP3.LUT P2, PT, P3, P2, PT, 0xf2, 0x2f ;  /* 0x00000000002f781c */ /* 0x000fe40001f45e72 */
[----:B------:R-:W-:Y:S02]  /*4ad0*/  UMOV UR4, UR5 ;  /* 0x0000000500047c82 */ /* 0x000fe40008000000 */
[----:B------:R-:W-:Y:S04]  /*4ae0*/  USHF.R.U32.HI UR4, URZ, UR34, UR4 ;  /* 0x00000022ff047299 */ /* 0x000fe80008011604 */
[----:B------:R-:W-:Y:S02]  /*4af0*/  USEL UR12, UR11, UR4, !UP0 ;  /* 0x000000040b0c7287 */ /* 0x000fe4000c000000 */
[----:B------:R-:W-:Y:S02]  /*4b00*/  UISETP.NE.AND UP0, UPT, UR35, 0x1, UPT ;  /* 0x000000012300788c */ /* 0x000fe4000bf05270 */
[----:B------:R-:W-:Y:S02]  /*4b10*/  UIMAD.WIDE.U32 UR4, UR12, UR40, URZ ;  /* 0x000000280c0472a5 */ /* 0x000fe4000f8e00ff */
[----:B------:R-:W-:Y:S01]  /*4b20*/  UIADD3 UR6, UPT, UPT, -UR12, URZ, URZ ;  /* 0x000000ff0c067290 */ /* 0x000fe2000fffe1ff */
[----:B-1----:R-:W-:Y:S03]  /*4b30*/  @!P2 IMAD.MOV.U32 R0, RZ, 0x20, RZ ;  /* 0x00000020ff00a824 */ /* 0x002fe600078e00ff */
[----:B------:R-:W-:Y:S01]  /*4b40*/  UIMAD UR11, UR32, UR6, UR11 ;  /* 0x00000006200b72a4 */ /* 0x000fe2000f8e020b */
[----:B------:R-:W-:Y:S01]  /*4b50*/  @!P2 IMAD.MOV.U32 R0, RZ, 0x400, R0 ;  /* 0x00000400ff00a824 */ /* 0x000fe200078e0000 */
[----:B------:R-:W-:Y:S02]  /*4b60*/  UMOV UR4, UR5 ;  /* 0x0000000500047c82 */ /* 0x000fe40008000000 */
[----:B------:R-:W-:Y:S04]  /*4b70*/  USHF.R.U32.HI UR4, URZ, UR41, UR4 ;  /* 0x00000029ff047299 */ /* 0x000fe80008011604 */
[----:B------:R-:W-:Y:S02]  /*4b80*/  USEL UR13, UR12, UR4, !UP0 ;  /* 0x000000040c0d7287 */ /* 0x000fe4000c000000 */
[----:B------:R-:W-:Y:S02]  /*4b90*/  UISETP.NE.AND UP0, UPT, UR42, 0x1, UPT ;  /* 0x000000012a00788c */ /* 0x000fe4000bf05270 */
[----:B------:R-:W-:Y:S07]  /*4ba0*/  UIMAD.WIDE.U32 UR4, UR13, UR43, URZ ;  /* 0x0000002b0d0472a5 */ /* 0x000fee000f8e00ff */
[----:B------:R-:W-:Y:S02]  /*4bb0*/  UMOV UR4, UR5 ;  /* 0x0000000500047c82 */ /* 0x000fe40008000000 */
[----:B------:R-:W-:Y:S04]  /*4bc0*/  USHF.R.U32.HI UR4, URZ, UR57, UR4 ;  /* 0x00000039ff047299 */ /* 0x000fe80008011604 */
[----:B------:R-:W-:Y:S02]  /*4bd0*/  USEL UR14, UR13, UR4, !UP0 ;  /* 0x000000040d0e7287 */ /* 0x000fe4000c000000 */
[----:B------:R-:W-:Y:S02]  /*4be0*/  UIADD3 UR4, UPT, UPT, -UR13, URZ, URZ ;  /* 0x000000ff0d047290 */ /* 0x000fe4000fffe1ff */
[----:B------:R-:W-:Y:S02]  /*4bf0*/  UIADD3 UR5, UPT, UPT, -UR14, URZ, URZ ;  /* 0x000000ff0e057290 */ /* 0x000fe4000fffe1ff */
[----:B------:R-:W-:Y:S02]  /*4c00*/  UIMAD UR12, UR35, UR4, UR12 ;  /* 0x00000004230c72a4 */ /* 0x000fe4000f8e020c */
[----:B------:R-:W-:Y:S01]  /*4c10*/  UIMAD UR13, UR42, UR5, UR13 ;  /* 0x000000052a0d72a4 */ /* 0x000fe2000f8e020d */
[----:B--2---:R-:W-:Y:S11]  /*4c20*/  @!P1 BRA `(.L_x_70) ;  /* 0x0000004800ac9947 */ /* 0x004ff60003800000 */
.L_x_162:
[----:B------:R-:W-:Y:S01]  /*4c30*/  @!P2 R2UR UR4, R0 ;  /* 0x000000000004a2ca */ /* 0x000fe200000e0000 */
[----:B------:R-:W-:Y:S01]  /*4c40*/  VOTEU.ALL UP0, P2 ;  /* 0x0000000000ff7886 */ /* 0x000fe20001000000 */
[----:B-1----:R-:W-:Y:S04]  /*4c50*/  @!P2 IADD3 R2, P1, PT, R12, 0x680, RZ ;  /* 0x000006800c02a810 */ /* 0x002fe80007f3e0ff */
[----:B------:R-:W-:Y:S01]  /*4c60*/  @!P2 R2UR UR5, R2 ;  /* 0x000000000205a2ca */ /* 0x000fe200000e0000 */
[----:B------:R-:W-:Y:S01]  /*4c70*/  @!P2 IMAD.X R0, RZ, RZ, R13, P1 ;  /* 0x000000ffff00a224 */ /* 0x000fe200008e060d */
[----:B------:R-:W-:Y:S05]  /*4c80*/  @!UP0 UIADD3 UR8, UPT, UPT, UR20, 0x400, URZ ;  /* 0x0000040014088890 */ /* 0x000fea000fffe0ff */
[----:B------:R-:W-:Y:S01]  /*4c90*/  @!UP0 UPRMT UR6, UR4, 0x5410, URZ ;  /* 0x0000541004068896 */ /* 0x000fe200080000ff */
[----:B------:R-:W-:Y:S01]  /*4ca0*/  @!P2 R2UR UR4, R0 ;  /* 0x000000000004a2ca */ /* 0x000fe200000e0000 */
[----:B------:R-:W-:Y:S01]  /*4cb0*/  VOTEU.ALL UP0, P2 ;  /* 0x0000000000ff7886 */ /* 0x000fe20001000000 */
[----:B------:R-:W-:Y:S03]  /*4cc0*/  @!P2 IMAD.MOV.U32 R0, RZ, RZ, 0x2000 ;  /* 0x00002000ff00a424 */ /* 0x000fe600078e00ff */
[----:B------:R-:W-:Y:S01]  /*4cd0*/  IMAD.U32 R14, RZ, RZ, UR5 ;  /* 0x00000005ff0e7e24 */ /* 0x000fe2000f8e00ff */
[----:B------:R-:W-:Y:S01]  /*4ce0*/  @!UP0 UMOV UR9, UR36 ;  /* 0x0000002400098c82 */ /* 0x000fe20008000000 */
[----:B------:R-:W-:Y:S06]  /*4cf0*/  @!UP0 UMOV UR10, UR7 ;  /* 0x00000007000a8c82 */ /* 0x000fec0008000000 */
[----:B------:R-:W-:Y:S01]  /*4d00*/  IMAD.U32 R15, RZ, RZ, UR4 ;  /* 0x00000004ff0f7e24 */ /* 0x000fe2000f8e00ff */
[----:B------:R-:W-:Y:S04]  /*4d10*/  @!P2 R2UR UR4, R14 ;  /* 0x000000000e04a2ca */ /* 0x000fe800000e0000 */
[----:B------:R-:W-:Y:S11]  /*4d20*/  @!P2 R2UR UR5, R15 ;  /* 0x000000000f05a2ca */ /* 0x000ff600000e0000 */
[----:B------:R-:W-:Y:S02]  /*4d30*/  @!UPT UIADD3 URZ, UPT, UPT, URZ, URZ, URZ ;  /* 0x000000fffffff290 */ /* 0x000fe4000fffe0ff */
[----:B------:R1:W-:Y:S01]  /*4d40*/  @!UP0 UTMALDG.5D.IM2COL [UR8], [UR4], UR6 ;  /* 0x00000008040083b4 */ /* 0x0003e20008060006 */
[----:B------:R2:W-:Y:S01]  /*4d50*/  @!P2 SYNCS.ARRIVE.TRANS64.RED.A0TR RZ, [UR20+0x80], R0 ;  /* 0x00008000ffffa9a7 */ /* 0x0005e20008300414 */
[----:B------:R-:W-:Y:S01]  /*4d60*/  SYNCS.ARRIVE.TRANS64.RED.A1T0 RZ, [UR50], RZ ;  /* 0x000000ffffff79a7 */ /* 0x000fe20008100432 */
[----:B--2---:R-:W-:Y:S01]  /*4d70*/  @!P2 IMAD.MOV.U32 R0, RZ, 0x20, RZ ;  /* 0x00000020ff00a824 */ /* 0x004fe200078e00ff */
[----:B------:R-:W2:Y:S03]  /*4d80*/  SYNCS.PHASECHK.TRANS64.TRYWAIT P1, [UR20+0xa8], R8 ;  /* 0x0000a808ff0075a7 */ /* 0x000ea60008021114 */
[----:B------:R-:W-:Y:S01]  /*4d90*/  @!P2 IMAD.MOV.U32 R0, RZ, 0x400, R0 ;  /* 0x00000400ff00a824 */ /* 0x000fe200078e0000 */
[----:B-12---:R-:W-:Y:S06]  /*4da0*/  @!P1 BRA `(.L_x_71) ;  /* 0x0000004800649947 */ /* 0x006fec0003800000 */
.L_x_164:
[----:B------:R-:W-:Y:S01]  /*4db0*/  @!P2 R2UR UR4, R0 ;  /* 0x000000000004a2ca */ /* 0x000fe200000e0000 */
[----:B------:R-:W-:Y:S01]  /*4dc0*/  VOTEU.ALL UP0, P2 ;  /* 0x0000000000ff7886 */ /* 0x000fe20001000000 */
[----:B-1----:R-:W-:Y:S04]  /*4dd0*/  @!P2 IADD3 R2, P1, PT, R12, 0x680, RZ ;  /* 0x000006800c02a810 */ /* 0x002fe80007f3e0ff */
[----:B------:R-:W-:Y:S01]  /*4de0*/  @!P2 R2UR UR5, R2 ;  /* 0x000000000205a2ca */ /* 0x000fe200000e0000 */
[----:B------:R-:W-:Y:S01]  /*4df0*/  @!P2 IMAD.X R0, RZ, RZ, R13, P1 ;  /* 0x000000ffff00a224 */ /* 0x000fe200008e060d */
[----:B------:R-:W-:Y:S02]  /*4e00*/  @!UP0 UIADD3 UR10, UPT, UPT, UR7, 0x20, URZ ;  /* 0x00000020070a8890 */ /* 0x000fe4000fffe0ff */
[----:B------:R-:W-:Y:S03]  /*4e10*/  @!UP0 UIADD3 UR8, UPT, UPT, UR20, 0x2400, URZ ;  /* 0x0000240014088890 */ /* 0x000fe6000fffe0ff */
[----:B------:R-:W-:Y:S01]  /*4e20*/  @!UP0 UPRMT UR6, UR4, 0x5410, URZ ;  /* 0x0000541004068896 */ /* 0x000fe200080000ff */
[----:B------:R-:W-:Y:S01]  /*4e30*/  @!P2 R2UR UR4, R0 ;  /* 0x000000000004a2ca */ /* 0x000fe200000e0000 */
[----:B------:R-:W-:Y:S01]  /*4e40*/  VOTEU.ALL UP0, P2 ;  /* 0x0000000000ff7886 */ /* 0x000fe20001000000 */
[----:B------:R-:W-:Y:S03]  /*4e50*/  @!P2 IMAD.MOV.U32 R0, RZ, RZ, 0x2000 ;  /* 0x00002000ff00a424 */ /* 0x000fe600078e00ff */
[----:B------:R-:W-:Y:S01]  /*4e60*/  IMAD.U32 R14, RZ, RZ, UR5 ;  /* 0x00000005ff0e7e24 */ /* 0x000fe2000f8e00ff */
[----:B------:R-:W-:Y:S07]  /*4e70*/  @!UP0 UMOV UR9, UR27 ;  /* 0x0000001b00098c82 */ /* 0x000fee0008000000 */
        /* <DEDUP_REMOVED lines=11> */
.L_x_166:
        /* <DEDUP_REMOVED lines=20> */
[----:B--2---:R-:W-:Y:S01]  /*5070*/  @P0 SHF.R.U32.HI R0, RZ, 0x10, R5 ;  /* 0x00000010ff000819 */ /* 0x004fe20000011605 */
[----:B------:R-:W2:Y:S03]  /*5080*/  SYNCS.PHASECHK.TRANS64.TRYWAIT P1, [UR20+0xb8], R8 ;  /* 0x0000b808ff0075a7 */ /* 0x000ea60008021114 */
[----:B------:R-:W-:Y:S01]  /*5090*/  @P0 R2UR UR52, R0 ;  /* 0x00000000003402ca */ /* 0x000fe200000e0000 */
[----:B------:R-:W-:Y:S03]  /*50a0*/  @!UPT UIADD3 URZ, UPT, UPT, URZ, URZ, URZ ;  /* 0x000000fffffff290 */ /* 0x000fe6000fffe0ff */
[----:B-12---:R-:W-:Y:S11]  /*50b0*/  @!P1 BRA `(.L_x_73) ;  /* 0x0000004400d09947 */ /* 0x006ff60003800000 */
.L_x_168:
[----:B-1----:R-:W-:Y:S01]  /*50c0*/  @!P2 IMAD.MOV.U32 R0, RZ, 0x20, RZ ;  /* 0x00000020ff00a824 */ /* 0x002fe200078e00ff */
[----:B------:R-:W-:Y:S01]  /*50d0*/  @!P2 IADD3 R2, P0, PT, R12, 0x680, RZ ;  /* 0x000006800c02a810 */ /* 0x000fe20007f1e0ff */
[----:B------:R-:W-:Y:S01]  /*50e0*/  VOTEU.ALL UP0, P2 ;  /* 0x0000000000ff7886 */ /* 0x000fe20001000000 */
[----:B------:R-:W-:Y:S01]  /*50f0*/  UIADD3 UR21, UPT, UPT, UR15, UR45, URZ ;  /* 0x0000002d0f157290 */ /* 0x000fe2000fffe0ff */
[----:B------:R-:W-:Y:S01]  /*5100*/  @!P2 IMAD.MOV.U32 R0, RZ, 0x400, R0 ;  /* 0x00000400ff00a824 */ /* 0x000fe200078e0000 */
[----:B------:R-:W-:Y:S01]  /*5110*/  @!P2 R2UR UR5, R2 ;  /* 0x000000000205a2ca */ /* 0x000fe200000e0000 */
[----:B------:R-:W-:Y:S01]  /*5120*/  UIADD3 UR51, UPT, UPT, UR16, UR44, URZ ;  /* 0x0000002c10337290 */ /* 0x000fe2000fffe0ff */
[----:B------:R-:W-:Y:S01]  /*5130*/  LOP3.LUT R10, R10, 0x1, RZ, 0x3c, !PT ;  /* 0x000000010a0a7812 */ /* 0x000fe200078e3cff */
[----:B------:R-:W-:Y:S01]  /*5140*/  @!UP0 UIADD3 UR8, UPT, UPT, UR20, 0x6400, URZ ;  /* 0x0000640014088890 */ /* 0x000fe2000fffe0ff */
[----:B------:R-:W-:Y:S01]  /*5150*/  @!P2 R2UR UR4, R0 ;  /* 0x000000000004a2ca */ /* 0x000fe200000e0000 */
[----:B------:R-:W-:Y:S01]  /*5160*/  @!P2 IMAD.X R0, RZ, RZ, R13, P0 ;  /* 0x000000ffff00a224 */ /* 0x000fe200000e060d */
[----:B------:R-:W-:Y:S01]  /*5170*/  @!UP0 UIADD3 UR10, UPT, UPT, UR7, 0x60, URZ ;  /* 0x00000060070a8890 */ /* 0x000fe2000fffe0ff */
[----:B------:R-:W-:Y:S01]  /*5180*/  LOP3.LUT P0, RZ, R6, 0x1, RZ, 0xc0, !PT ;  /* 0x0000000106ff7812 */ /* 0x000fe2000780c0ff */
[----:B------:R-:W-:Y:S01]  /*5190*/  @!UP0 UIADD3 UR9, UPT, UPT, UR20, 0x98, URZ ;  /* 0x0000009814098890 */ /* 0x000fe2000fffe0ff */
[----:B------:R-:W-:Y:S01]  /*51a0*/  LOP3.LUT R9, R9, 0x1, RZ, 0x3c, !PT ;  /* 0x0000000109097812 */ /* 0x000fe200078e3cff */
[----:B------:R-:W-:Y:S03]  /*51b0*/  UPLOP3.LUT UP3, UPT, UPT, UPT, UPT, 0x80, 0x8 ;  /* 0x000000000008789c */ /* 0x000fe60003f6f070 */
[----:B------:R-:W-:Y:S04]  /*51c0*/  IMAD.U32 R14, RZ, RZ, UR5 ;  /* 0x00000005ff0e7e24 */ /* 0x000fe8000f8e00ff */
[----:B------:R-:W-:Y:S01]  /*51d0*/  @!UP0 UPRMT UR6, UR4, 0x5410, URZ ;  /* 0x0000541004068896 */ /* 0x000fe200080000ff */
[----:B------:R-:W-:Y:S01]  /*51e0*/  @!P2 R2UR UR4, R0 ;  /* 0x000000000004a2ca */ /* 0x000fe200000e0000 */
[----:B------:R-:W-:Y:S11]  /*51f0*/  VOTEU.ALL UP0, P2 ;  /* 0x0000000000ff7886 */ /* 0x000ff60001000000 */
[----:B------:R-:W-:Y:S01]  /*5200*/  @!UPT UIADD3 URZ, UPT, UPT, URZ, URZ, URZ ;  /* 0x000000fffffff290 */ /* 0x000fe2000fffe0ff */
[----:B------:R-:W-:Y:S01]  /*5210*/  IMAD.U32 R15, RZ, RZ, UR4 ;  /* 0x00000004ff0f7e24 */ /* 0x000fe2000f8e00ff */
[----:B------:R-:W-:Y:S04]  /*5220*/  @!P2 R2UR UR4, R14 ;  /* 0x000000000e04a2ca */ /* 0x000fe800000e0000 */
[----:B------:R-:W-:Y:S11]  /*5230*/  @!P2 R2UR UR5, R15 ;  /* 0x000000000f05a2ca */ /* 0x000ff600000e0000 */
[----:B------:R-:W-:Y:S02]  /*5240*/  @!UPT UIADD3 URZ, UPT, UPT, URZ, URZ, URZ ;  /* 0x000000fffffff290 */ /* 0x000fe4000fffe0ff */
[----:B------:R1:W-:Y:S01]  /*5250*/  @!UP0 UTMALDG.5D.IM2COL [UR8], [UR4], UR6 ;  /* 0x00000008040083b4 */ /* 0x0003e20008060006 */
[----:B------:R1:W-:Y:S01]  /*5260*/  @!P2 SYNCS.ARRIVE.TRANS64.RED.A0TR RZ, [UR20+0x98], R3 ;  /* 0x00009803ffffa9a7 */ /* 0x0003e20008300414 */
[----:B------:R-:W-:Y:S01]  /*5270*/  SYNCS.ARRIVE.TRANS64.RED.A1T0 RZ, [UR47], RZ ;  /* 0x000000ffffff79a7 */ /* 0x000fe2000810042f */
[----:B------:R-:W-:Y:S05]  /*5280*/  @P0 BRA `(.L_x_74) ;  /* 0xfffffff000200947 */ /* 0x000fea000383ffff */
[----:B------:R-:W-:-:S04]  /*5290*/  SHF.L.U32 R2, R10, 0x1f, RZ ;  /* 0x0000001f0a027819 */ /* 0x000fc800000006ff */
[----:B------:R-:W2:Y:S02]  /*52a0*/  SYNCS.PHASECHK.TRANS64.TRYWAIT P0, [UR20+0xa0], R2 ;  /* 0x0000a002ff0075a7 */ /* 0x000ea40008001114 */
[----:B--2---:R-:W-:Y:S05]  /*52b0*/  @!P0 BRA `(.L_x_75) ;  /* 0x0000004400688947 */ /* 0x004fea0003800000 */
.L_x_170:
[----:B------:R-:W3:Y:S02]  /*52c0*/  SYNCS.PHASECHK.TRANS64.TRYWAIT P0, [UR20+0xa8], R2 ;  /* 0x0000a802ff0075a7 */ /* 0x000ee40008001114 */
[----:B---3--:R-:W-:Y:S05]  /*52d0*/  @!P0 BRA `(.L_x_76) ;  /* 0x0000004400788947 */ /* 0x008fea0003800000 */
.L_x_172:
[----:B------:R-:W3:Y:S02]  /*52e0*/  SYNCS.PHASECHK.TRANS64.TRYWAIT P0, [UR20+0xb0], R2 ;  /* 0x0000b002ff0075a7 */ /* 0x000ee40008001114 */
[----:B---3--:R-:W-:Y:S05]  /*52f0*/  @!P0 BRA `(.L_x_77) ;  /* 0x0000004400888947 */ /* 0x008fea0003800000 */
.L_x_174:
[----:B--2---:R-:W-:-:S07]  /*5300*/  MOV R0, UR20 ;  /* 0x0000001400007c02 */ /* 0x004fce0008000f00 */
.L_x_78:
[----:B--2---:R-:W-:-:S04]  /*5310*/  SHF.L.U32 R2, R10, 0x1f, RZ ;  /* 0x0000001f0a027819 */ /* 0x004fc800000006ff */
[----:B------:R2:W3:Y:S03]  /*5320*/  SYNCS.PHASECHK.TRANS64.TRYWAIT P0, [R0+URZ+0xb8], R2 ;  /* 0x0000b802000075a7 */ /* 0x0004e600080011ff */
[----:B---3--:R-:W-:Y:S05]  /*5330*/  @!P0 NANOSLEEP.SYNCS 0x989680 ;  /* 0x009896800000895d */ /* 0x008fea0003900000 */
[----:B------:R-:W3:Y:S02]  /*5340*/  @!P0 SYNCS.PHASECHK.TRANS64 P0, [R0+URZ+0xb8], R2 ;  /* 0x0000b802000085a7 */ /* 0x000ee400080010ff */
[----:B-1-3--:R-:W-:Y:S05]  /*5350*/  @P0 EXIT ;  /* 0x000000000000094d */ /* 0x00afea0003800000 */
[----:B------:R-:W-:Y:S05]  /*5360*/  BRA `(.L_x_78) ;  /* 0xfffffffc00e87947 */ /* 0x000fea000383ffff */
.L_x_63:
[----:B------:R-:W-:-:S06]  /*5370*/  UISETP.GE.AND UP0, UPT, UR18, 0x4, UPT ;  /* 0x000000041200788c */ /* 0x000fcc000bf06270 */
[----:B------:R-:W-:-:S13]  /*5380*/  PLOP3.LUT P0, PT, PT, PT, UP0, 0x80, 0x8 ;  /* 0x000000000008781c */ /* 0x000fda0003f0f008 */
[----:B-1----:R-:W-:Y:S05]  /*5390*/  @!P0 EXIT ;  /* 0x000000000000894d */ /* 0x002fea0003800000 */
[----:B------:R-:W1:Y:S08]  /*53a0*/  S2UR UR4, SR_CgaCtaId ;  /* 0x00000000000479c3 */ /* 0x000e700000008800 */
[----:B------:R-:W-:Y:S01]  /*53b0*/  BAR.SYNC.DEFER_BLOCKING 0x6, 0xa0 ;  /* 0x0182800000007b1d */ /* 0x000fe20000010000 */
[C---:B------:R-:W-:Y:S01]  /*53c0*/  IMAD.SHL.U32 R3, R62.reuse, 0x20, RZ ;  /* 0x000000203e037824 */ /* 0x040fe200078e00ff */
[C---:B------:R-:W-:Y:S01]  /*53d0*/  R2P PR, R62.reuse, 0x6 ;  /* 0x000000063e007804 */ /* 0x040fe20000000000 */
[----:B------:R-:W-:-:S02]  /*53e0*/  IMAD.SHL.U32 R0, R62, 0x10, RZ ;  /* 0x000000103e007824 */ /* 0x000fc400078e00ff */
[----:B------:R-:W-:Y:S02]  /*53f0*/  HFMA2 R60, -RZ, RZ, 0, 5.9604644775390625e-08 ;  /* 0x00000001ff3c7431 */ /* 0x000fe400000001ff */
[C---:B------:R-:W-:Y:S01]  /*5400*/  IMAD.SHL.U32 R61, R62.reuse, 0x4, RZ ;  /* 0x000000043e3d7824 */ /* 0x040fe200078e00ff */
[----:B------:R-:W-:Y:S01]  /*5410*/  UMOV UR49, 0x400 ;  /* 0x0000040000317882 */ /* 0x000fe20000000000 */
[C---:B------:R-:W-:Y:S01]  /*5420*/  LOP3.LUT R4, R3.reuse, 0xe0, RZ, 0xc0, !PT ;  /* 0x000000e003047812 */ /* 0x040fe200078ec0ff */
[----:B------:R-:W2:Y:S01]  /*5430*/  LDC.64 R50, c[0x0][0x9b0] ;  /* 0x00026c00ff327b82 */ /* 0x000ea20000000a00 */
[----:B------:R-:W-:Y:S01]  /*5440*/  LOP3.LUT R3, R3, 0x100, RZ, 0xc0, !PT ;  /* 0x0000010003037812 */ /* 0x000fe200078ec0ff */
[----:B------:R-:W-:Y:S01]  /*5450*/  IMAD.U32 R23, R62, 0x10000, RZ ;  /* 0x000100003e177824 */ /* 0x000fe200078e00ff */
[----:B------:R-:W-:Y:S01]  /*5460*/  LOP3.LUT R61, R4, 0x1c, R61, 0xf8, !PT ;  /* 0x0000001c043d7812 */ /* 0x000fe200078ef83d */
[----:B------:R-:W-:Y:S01]  /*5470*/  IMAD.MOV.U32 R73, RZ, RZ, 0x10 ;  /* 0x00000010ff497424 */ /* 0x000fe200078e00ff */
[----:B------:R-:W-:Y:S01]  /*5480*/  LOP3.LUT R0, R3, 0x600, R0, 0xf8, !PT ;  /* 0x0000060003007812 */ /* 0x000fe200078ef800 */
[----:B------:R-:W-:Y:S01]  /*5490*/  IMAD.MOV.U32 R72, RZ, RZ, 0x20 ;  /* 0x00000020ff487424 */ /* 0x000fe200078e00ff */
[----:B------:R-:W-:Y:S01]  /*54a0*/  SHF.R.U32.HI R4, RZ, 0x2, R62 ;  /* 0x00000002ff047819 */ /* 0x000fe2000001163e */
[----:B------:R-:W3:Y:S01]  /*54b0*/  LDC.64 R48, c[0x0][0x9a8] ;  /* 0x00026a00ff307b82 */ /* 0x000ee20000000a00 */
[----:B------:R-:W-:Y:S01]  /*54c0*/  LOP3.LUT R62, R62, 0x60, RZ, 0xc0, !PT ;  /* 0x000000603e3e7812 */ /* 0x000fe200078ec0ff */
[----:B------:R-:W-:Y:S01]  /*54d0*/  IMAD.MOV.U32 R22, RZ, RZ, RZ ;  /* 0x000000ffff167224 */ /* 0x000fe200078e00ff */
[----:B------:R-:W-:-:S02]  /*54e0*/  LOP3.LUT R61, R61, 0x4, R4, 0x78, !PT ;  /* 0x000000043d3d7812 */ /* 0x000fc400078e7804 */
[----:B------:R-:W-:Y:S02]  /*54f0*/  CS2R R58, SRZ ;  /* 0x00000000003a7805 */ /* 0x000fe4000001ff00 */
[----:B------:R-:W-:Y:S01]  /*5500*/  LOP3.LUT R23, R23, 0x600000, RZ, 0xc0, !PT ;  /* 0x0060000017177812 */ /* 0x000fe200078ec0ff */
[----:B------:R-:W4:Y:S01]  /*5510*/  LDCU UR61, c[0x0][0x370] ;  /* 0x00006e00ff3d77ac */ /* 0x000f220008000800 */
[----:B------:R-:W-:Y:S02]  /*5520*/  LOP3.LUT R61, R0, R61, RZ, 0xfc, !PT ;  /* 0x0000003d003d7212 */ /* 0x000fe400078efcff */
[----:B------:R-:W-:Y:S01]  /*5530*/  SEL R73, R73, 0xfffffff0, !P2 ;  /* 0xfffffff049497807 */ /* 0x000fe20005000000 */
[----:B-1----:R-:W-:Y:S01]  /*5540*/  ULEA UR49, UR4, UR49, 0x18 ;  /* 0x0000003104317291 */ /* 0x002fe2000f8ec0ff */
[----:B------:R-:W-:Y:S01]  /*5550*/  SEL R72, R72, 0xffffffe0, !P1 ;  /* 0xffffffe048487807 */ /* 0x000fe20004800000 */
[----:B------:R-:W1:Y:S01]  /*5560*/  LDCU.64 UR4, c[0x0][0x990] ;  /* 0x00013200ff0477ac */ /* 0x000e620008000a00 */
[----:B------:R-:W2:Y:S06]  /*5570*/  LDCU UR48, c[0x0][0xc0c] ;  /* 0x00018180ff3077ac */ /* 0x000eac0008000800 */
[----:B------:R-:W4:Y:S01]  /*5580*/  LDS R2, [UR49+0x120] ;  /* 0x00012031ff027984 */ /* 0x000f220008000800 */
[----:B------:R-:W2:Y:S01]  /*5590*/  LDCU UR38, c[0x0][0xc30] ;  /* 0x00018600ff2677ac */ /* 0x000ea20008000800 */
[----:B------:R-:W2:Y:S01]  /*55a0*/  LDCU.64 UR54, c[0x0][0x988] ;  /* 0x00013100ff3677ac */ /* 0x000ea20008000a00 */
[----:B------:R-:W2:Y:S01]  /*55b0*/  LDCU.64 UR46, c[0x0][0xc28] ;  /* 0x00018500ff2e77ac */ /* 0x000ea20008000a00 */
[----:B-1----:R-:W-:-:S02]  /*55c0*/  IMAD.U32 R66, RZ, RZ, UR4 ;  /* 0x00000004ff427e24 */ /* 0x002fc4000f8e00ff */
[----:B------:R-:W-:Y:S01]  /*55d0*/  IMAD.U32 R65, RZ, RZ, UR5 ;  /* 0x00000005ff417e24 */ /* 0x000fe2000f8e00ff */
[----:B------:R-:W1:Y:S01]  /*55e0*/  LDCU.128 UR4, c[0x0][0xb80] ;  /* 0x00017000ff0477ac */ /* 0x000e620008000c00 */
[----:B------:R-:W2:Y:S01]  /*55f0*/  LDCU.128 UR56, c[0x0][0xc10] ;  /* 0x00018200ff3877ac */ /* 0x000ea20008000c00 */
[----:B------:R-:W2:Y:S01]  /*5600*/  LDCU UR60, c[0x0][0x374] ;  /* 0x00006e80ff3c77ac */ /* 0x000ea20008000800 */
[----:B------:R-:W-:Y:S01]  /*5610*/  UMOV UR53, URZ ;  /* 0x000000ff00357c82 */ /* 0x000fe20008000000 */
[----:B------:R-:W-:Y:S01]  /*5620*/  UMOV UR50, URZ ;  /* 0x000000ff00327c82 */ /* 0x000fe20008000000 */
[----:B-1----:R-:W-:Y:S01]  /*5630*/  IMAD.U32 R70, RZ, RZ, UR4 ;  /* 0x00000004ff467e24 */ /* 0x002fe2000f8e00ff */
[----:B------:R-:W-:Y:S01]  /*5640*/  UIADD3 UR4, UPT, UPT, UR49, 0x400, URZ ;  /* 0x0000040031047890 */ /* 0x000fe2000fffe0ff */
[----:B------:R-:W-:Y:S01]  /*5650*/  MOV R69, UR5 ;  /* 0x0000000500457c02 */ /* 0x000fe20008000f00 */
[----:B------:R-:W-:Y:S02]  /*5660*/  IMAD.U32 R68, RZ, RZ, UR6 ;  /* 0x00000006ff447e24 */ /* 0x000fe4000f8e00ff */
[----:B------:R-:W-:-:S02]  /*5670*/  IMAD.U32 R67, RZ, RZ, UR7 ;  /* 0x00000007ff437e24 */ /* 0x000fc4000f8e00ff */
[----:B------:R-:W-:Y:S02]  /*5680*/  IMAD.U32 R71, RZ, RZ, UR4 ;  /* 0x00000004ff477e24 */ /* 0x000fe4000f8e00ff */
[C---:B----4-:R-:W-:Y:S01]  /*5690*/  VIADD R3, R2.reuse, 0x80 ;  /* 0x0000008002037836 */ /* 0x050fe20000000000 */
[----:B------:R-:W-:-:S04]  /*56a0*/  LOP3.LUT R2, R2, 0xffff, RZ, 0xc0, !PT ;  /* 0x0000ffff02027812 */ /* 0x000fc800078ec0ff */
[----:B------:R-:W-:-:S05]  /*56b0*/  LOP3.LUT R3, R3, 0xffff, RZ, 0xc0, !PT ;  /* 0x0000ffff03037812 */ /* 0x000fca00078ec0ff */
[----:B--23--:R1:W-:Y:S02]  /*56c0*/  STL.64 [R1], R2 ;  /* 0x0000000201007387 */ /* 0x00c3e40000100a00 */
.L_x_122:
[----:B-1----:R-:W-:Y:S04]  /*56d0*/  SHF.L.U32 R2, R58, 0x1f, RZ ;  /* 0x0000001f3a027819 */ /* 0x002fe800000006ff */
[----:B------:R-:W1:Y:S02]  /*56e0*/  SYNCS.PHASECHK.TRANS64.TRYWAIT P0, [UR49+0xd0], R2 ;  /* 0x0000d002ff0075a7 */ /* 0x000e640008001131 */
[----:B-1----:R-:W-:Y:S05]  /*56f0*/  @!P0 BRA `(.L_x_79) ;  /* 0x0000004000a08947 */ /* 0x002fea0003800000 */
.L_x_176:
[----:B------:R-:W2:Y:S01]  /*5700*/  LDS.128 R52, [UR49+0x110] ;  /* 0x00011031ff347984 */ /* 0x000ea20008000c00 */
[----:B------:R-:W-:Y:S01]  /*5710*/  UIADD3 UR4, UPT, UPT, UR49, 0xd8, URZ ;  /* 0x000000d831047890 */ /* 0x000fe2000fffe0ff */
[----:B-1----:R-:W-:Y:S01]  /*5720*/  IMAD R2, R22, 0x4, R1 ;  /* 0x0000000416027824 */ /* 0x002fe200078e0201 */
[----:B------:R-:W-:Y:S01]  /*5730*/  UISETP.GE.AND UP1, UPT, UR39, 0x1, UPT ;  /* 0x000000012700788c */ /* 0x000fe2000bf26270 */
[----:B------:R-:W-:Y:S01]  /*5740*/  @!PT LDS RZ, [RZ] ;  /* 0x00000000fffff984 */ /* 0x000fe20000000800 */
[----:B------:R-:W-:Y:S01]  /*5750*/  @!PT LDS RZ, [RZ] ;  /* 0x00000000fffff984 */ /* 0x000fe20000000800 */
[----:B------:R-:W-:Y:S01]  /*5760*/  @!PT LDS RZ, [RZ] ;  /* 0x00000000fffff984 */ /* 0x000fe20000000800 */
[----:B------:R-:W-:Y:S01]  /*5770*/  @!PT LDS RZ, [RZ] ;  /* 0x00000000fffff984 */ /* 0x000fe20000000800 */
[----:B------:R1:W-:Y:S06]  /*5780*/  MEMBAR.ALL.CTA ;  /* 0x0000000000007992 */ /* 0x0003ec0000008000 */
[----:B-1----:R-:W1:Y:S01]  /*5790*/  FENCE.VIEW.ASYNC.S ;  /* 0x00000000000073c6 */ /* 0x002e620000000000 */
[----:B------:R-:W-:Y:S09]  /*57a0*/  UPRMT UR4, URZ, 0x654, UR4 ;  /* 0x00000654ff047896 */ /* 0x000ff20008000004 */
[----:B-1----:R-:W-:Y:S01]  /*57b0*/  SYNCS.ARRIVE.TRANS64.RED.A1T0 RZ, [UR4], RZ ;  /* 0x000000ffffff79a7 */ /* 0x002fe20008100404 */
[----:B------:R-:W5:Y:S01]  /*57c0*/  LDL R2, [R2] ;  /* 0x0000000002027983 */ /* 0x000f620000100800 */
[----:B--2---:R-:W-:Y:S11]  /*57d0*/  LOP3.LUT P0, RZ, R54, 0x1, RZ, 0xc0, !PT ;  /* 0x0000000136ff7812 */ /* 0x004ff6000780c0ff */
[----:B------:R-:W-:Y:S02]  /*57e0*/  @!UPT UIADD3 URZ, UPT, UPT, URZ, URZ, URZ ;  /* 0x000000fffffff290 */ /* 0x000fe4000fffe0ff */
[----:B------:R-:W-:Y:S01]  /*57f0*/  VOTEU.ANY UP0, P0 ;  /* 0x0000000000ff7886 */ /* 0x000fe20000000100 */
[----:B------:R-:W-:Y:S11]  /*5800*/  PLOP3.LUT P0, PT, PT, PT, UP0, 0x80, 0x8 ;  /* 0x000000000008781c */ /* 0x000ff60003f0f008 */
[----:B------:R-:W-:Y:S02]  /*5810*/  @!UPT UIADD3 URZ, UPT, UPT, URZ, URZ, URZ ;  /* 0x000000fffffff290 */ /* 0x000fe4000fffe0ff */
[----:B------:R-:W-:Y:S02]  /*5820*/  @P0 MOV R3, R52 ;  /* 0x0000003400030202 */ /* 0x000fe40000000f00 */
[----:B------:R-:W-:Y:S02]  /*5830*/  @P0 LOP3.LUT R0, R53, 0xffff, RZ, 0xc0, !PT ;  /* 0x0000ffff35000812 */ /* 0x000fe400078ec0ff */
[----:B------:R-:W-:Y:S02]  /*5840*/  @P0 R2UR UR5, R3 ;  /* 0x00000000030502ca */ /* 0x000fe400000e0000 */
[----:B------:R-:W-:Y:S11]  /*5850*/  @P0 R2UR UR4, R0 ;  /* 0x00000000000402ca */ /* 0x000ff600000e0000 */
[----:B------:R-:W-:Y:S02]  /*5860*/  @UP0 UMOV UR37, UR5 ;  /* 0x0000000500250c82 */ /* 0x000fe40008000000 */
[----:B------:R-:W-:Y:S01]  /*5870*/  @UP0 UMOV UR36, UR4 ;  /* 0x0000000400240c82 */ /* 0x000fe20008000000 */
[----:B------:R-:W-:Y:S05]  /*5880*/  BRA.U !UP1, `(.L_x_80) ;  /* 0x0000000109cc7547 */ /* 0x000fea000b800000 */
[----:B------:R-:W1:Y:S01]  /*5890*/  LDCU UR9, c[0x0][0xc20] ;  /* 0x00018400ff0977ac */ /* 0x000e620008000800 */
[----:B------:R-:W-:Y:S02]  /*58a0*/  UIMAD.WIDE.U32 UR4, UR60, UR59, URZ ;  /* 0x0000003b3c0472a5 */ /* 0x000fe4000f8e00ff */
[----:B------:R-:W-:Y:S02]  /*58b0*/  UIMAD.WIDE.U32 UR6, UR61, UR56, URZ ;  /* 0x000000383d0672a5 */ /* 0x000fe4000f8e00ff */
[----:B------:R-:W-:Y:S02]  /*58c0*/  UIMAD.WIDE.U32 UR10, UR36, UR59, URZ ;  /* 0x0000003b240a72a5 */ /* 0x000fe4000f8e00ff */
[----:B------:R-:W-:Y:S02]  /*58d0*/  UISETP.NE.AND UP0, UPT, UR58, 0x1, UPT ;  /* 0x000000013a00788c */ /* 0x000fe4000bf05270 */
[----:B------:R-:W-:Y:S02]  /*58e0*/  UISETP.NE.AND UP1, UPT, UR48, 0x1, UPT ;  /* 0x000000013000788c */ /* 0x000fe4000bf25270 */
[----:B------:R-:W-:Y:S02]  /*58f0*/  UISETP.NE.AND UP2, UPT, UR39, 0x1, UPT ;  /* 0x000000012700788c */ /* 0x000fe4000bf45270 */
[----:B------:R-:W-:Y:S01]  /*5900*/  UIMAD.WIDE.U32 UR12, UR37, UR56, URZ ;  /* 0x00000038250c72a5 */ /* 0x000fe2000f8e00ff */
[----:B------:R-:W-:Y:S01]  /*5910*/  UMOV UR4, UR5 ;  /* 0x0000000500047c82 */ /* 0x000fe20008000000 */
[----:B------:R-:W-:Y:S01]  /*5920*/  UMOV UR6, UR11 ;  /* 0x0000000b00067c82 */ /* 0x000fe20008000000 */
[----:B-1----:R-:W-:Y:S03]  /*5930*/  USHF.R.U32.HI UR8, URZ, UR9, UR4 ;  /* 0x00000009ff087299 */ /* 0x002fe60008011604 */
[----:B------:R-:W-:Y:S02]  /*5940*/  UMOV UR4, UR7 ;  /* 0x0000000700047c82 */ /* 0x000fe40008000000 */
[----:B------:R-:W-:Y:S02]  /*5950*/  USHF.R.U32.HI UR5, URZ, UR57, UR4 ;  /* 0x00000039ff057299 */ /* 0x000fe40008011604 */
[----:B------:R-:W-:Y:S02]  /*5960*/  USEL UR4, UR60, UR8, !UP0 ;  /* 0x000000083c047287 */ /* 0x000fe4000c000000 */
[----:B------:R-:W-:Y:S02]  /*5970*/  USHF.R.U32.HI UR8, URZ, UR9, UR6 ;  /* 0x00000009ff087299 */ /* 0x000fe40008011606 */
[----:B------:R-:W-:Y:S02]  /*5980*/  UIMAD.WIDE.U32 UR6, UR4, UR46, URZ ;  /* 0x0000002e040672a5 */ /* 0x000fe4000f8e00ff */
[----:B------:R-:W-:Y:S02]  /*5990*/  USEL UR9, UR61, UR5, !UP1 ;  /* 0x000000053d097287 */ /* 0x000fe4000c800000 */
[----:B------:R-:W-:Y:S02]  /*59a0*/  USEL UR8, UR36, UR8, !UP0 ;  /* 0x0000000824087287 */ /* 0x000fe4000c000000 */
[----:B------:R-:W-:Y:S01]  /*59b0*/  UIMAD.WIDE.U32 UR10, UR9, UR46, URZ ;  /* 0x0000002e090a72a5 */ /* 0x000fe2000f8e00ff */
[----:B------:R-:W-:Y:S01]  /*59c0*/  UMOV UR6, UR7 ;  /* 0x0000000700067c82 */ /* 0x000fe20008000000 */
[----:B------:R-:W-:Y:S01]  /*59d0*/  UMOV UR5, UR13 ;  /* 0x0000000d00057c82 */ /* 0x000fe20008000000 */
[----:B------:R-:W-:Y:S02]  /*59e0*/  @UP2 USHF.R.U32.HI UR4, URZ, UR47, UR6 ;  /* 0x0000002fff042299 */ /* 0x000fe40008011606 */
[----:B------:R-:W-:Y:S02]  /*59f0*/  USHF.R.U32.HI UR5, URZ, UR57, UR5 ;  /* 0x00000039ff057299 */ /* 0x000fe40008011605 */
[----:B------:R-:W-:Y:S02]  /*5a00*/  UIMAD UR4, UR39, UR4, URZ ;  /* 0x00000004270472a4 */ /* 0x000fe4000f8e02ff */
[----:B------:R-:W-:Y:S02]  /*5a10*/  USEL UR5, UR37, UR5, !UP1 ;  /* 0x0000000525057287 */ /* 0x000fe4000c800000 */
[----:B------:R-:W-:Y:S01]  /*5a20*/  UISETP.GE.AND UP0, UPT, UR8, UR4, UPT ;  /* 0x000000040800728c */ /* 0x000fe2000bf06270 */
[----:B------:R-:W-:Y:S01]  /*5a30*/  UMOV UR6, UR11 ;  /* 0x0000000b00067c82 */ /* 0x000fe20008000000 */
[----:B------:R-:W-:Y:S02]  /*5a40*/  UIMAD.WIDE.U32 UR10, UR8, UR46, URZ ;  /* 0x0000002e080a72a5 */ /* 0x000fe4000f8e00ff */
[----:B------:R-:W-:Y:S04]  /*5a50*/  @UP2 USHF.R.U32.HI UR9, URZ, UR47, UR6 ;  /* 0x0000002fff092299 */ /* 0x000fe80008011606 */
[----:B------:R-:W-:Y:S01]  /*5a60*/  UIMAD UR6, UR39, UR9, URZ ;  /* 0x00000009270672a4 */ /* 0x000fe2000f8e02ff */
[----:B------:R-:W-:Y:S03]  /*5a70*/  UMOV UR4, UR11 ;  /* 0x0000000b00047c82 */ /* 0x000fe60008000000 */
[----:B------:R-:W-:Y:S02]  /*5a80*/  UISETP.GE.OR UP0, UPT, UR5, UR6, UP0 ;  /* 0x000000060500728c */ /* 0x000fe40008706670 */
[----:B------:R-:W-:Y:S02]  /*5a90*/  USHF.R.U32.HI UR4, URZ, UR47, UR4 ;  /* 0x0000002fff047299 */ /* 0x000fe40008011604 */
[----:B------:R-:W-:Y:S02]  /*5aa0*/  UIMAD.WIDE.U32 UR6, UR5, UR46, URZ ;  /* 0x0000002e050672a5 */ /* 0x000fe4000f8e00ff */
[----:B------:R-:W-:Y:S02]  /*5ab0*/  USEL UR11, UR8, UR4, !UP2 ;  /* 0x00000004080b7287 */ /* 0x000fe4000d000000 */
[----:B------:R-:W-:Y:S02]  /*5ac0*/  UIADD3 UR6, UPT, UPT, -UR5, URZ, URZ ;  /* 0x000000ff05067290 */ /* 0x000fe4000fffe1ff */
[----:B------:R-:W-:Y:S02]  /*5ad0*/  UIADD3 UR10, UPT, UPT, -UR11, URZ, URZ ;  /* 0x000000ff0b0a7290 */ /* 0x000fe4000fffe1ff */
[----:B------:R-:W-:Y:S02]  /*5ae0*/  UIMAD UR6, UR48, UR6, UR37 ;  /* 0x00000006300672a4 */ /* 0x000fe4000f8e0225 */
[----:B------:R-:W-:Y:S01]  /*5af0*/  UIMAD UR10, UR39, UR10, UR8 ;  /* 0x0000000a270a72a4 */ /* 0x000fe2000f8e0208 */
[----:B------:R-:W-:Y:S01]  /*5b00*/  @!UP0 UMOV UR4, UR7 ;  /* 0x0000000700048c82 */ /* 0x000fe20008000000 */
[----:B------:R-:W-:Y:S02]  /*5b10*/  UIADD3 UR7, UPT, UPT, -UR8, URZ, URZ ;  /* 0x000000ff08077290 */ /* 0x000fe4000fffe1ff */
[----:B------:R-:W-:Y:S04]  /*5b20*/  @!UP0 USHF.R.U32.HI UR4, URZ, UR47, UR4 ;  /* 0x0000002fff048299 */ /* 0x000fe80008011604 */
[----:B------:R-:W-:Y:S04]  /*5b30*/  @!UP0 USEL UR4, UR5, UR4, !UP2 ;  /* 0x0000000405048287 */ /* 0x000fe8000d000000 */
[----:B------:R-:W-:Y:S02]  /*5b40*/  @!UP0 UIMAD UR9, UR9, UR10, UR4 ;  /* 0x0000000a090982a4 */ /* 0x000fe4000f8e0204 */
[----:B------:R-:W-:Y:S02]  /*5b50*/  @!UP0 UIADD3 UR10, UPT, UPT, UR11, -UR4, URZ ;  /* 0x800000040b0a8290 */ /* 0x000fe4000fffe0ff */
[----:B------:R-:W-:Y:S02]  /*5b60*/  UIMAD UR4, UR58, UR7, UR36 ;  /* 0x000000073a0472a4 */ /* 0x000fe4000f8e0224 */
[----:B------:R-:W-:Y:S03]  /*5b70*/  @!UP0 UIMAD UR8, UR10, UR39, UR5 ;  /* 0x000000270a0882a4 */ /* 0x000fe6000f8e0205 */
[----:B------:R-:W-:Y:S02]  /*5b80*/  @!UP0 UMOV UR5, UR9 ;  /* 0x0000000900058c82 */ /* 0x000fe40008000000 */
[----:B------:R-:W-:Y:S02]  /*5b90*/  UIMAD UR37, UR5, UR48, UR6 ;  /* 0x00000030052572a4 */ /* 0x000fe4000f8e0206 */
[----:B------:R-:W-:Y:S11]  /*5ba0*/  UIMAD UR36, UR8, UR58, UR4 ;  /* 0x0000003a082472a4 */ /* 0x000ff6000f8e0204 */
[----:B------:R-:W-:Y:S01]  /*5bb0*/  @!UPT UIADD3 URZ, UPT, UPT, URZ, URZ, URZ ;  /* 0x000000fffffff290 */ /* 0x000fe2000fffe0ff */
.L_x_80:
[----:B------:R-:W-:Y:S01]  /*5bc0*/  UISETP.NE.AND UP0, UPT, UR38, 0x1, UPT ;  /* 0x000000012600788c */ /* 0x000fe2000bf05270 */
[----:B------:R-:W-:Y:S01]  /*5bd0*/  @P0 SHF.R.U32.HI R0, RZ, 0x10, R53 ;  /* 0x00000010ff000819 */ /* 0x000fe20000011635 */
[----:B------:R-:W-:Y:S01]  /*5be0*/  USHF.L.U32 UR41, UR21, 0x7, URZ ;  /* 0x0000000715297899 */ /* 0x000fe200080006ff */
[----:B------:R-:W-:Y:S02]  /*5bf0*/  BSSY.RECONVERGENT B6, `(.L_x_81) ;  /* 0x0000034000067945 */ /* 0x000fe40003800200 */
[----:B------:R-:W-:Y:S02]  /*5c00*/  @P0 R2UR UR62, R0 ;  /* 0x00000000003e02ca */ /* 0x000fe400000e0000 */
[----:B------:R-:W-:Y:S04]  /*5c10*/  LOP3.LUT P0, RZ, R71, 0x3f0, RZ, 0xc0, !PT ;  /* 0x000003f047ff7812 */ /* 0x000fe8000780c0ff */
[----:B------:R-:W1:Y:S01]  /*5c20*/  @!UP0 LDCU.128 UR12, c[0x0][0xc10] ;  /* 0x00018200ff0c87ac */ /* 0x000e620008000c00 */
[----:B------:R-:W2:Y:S01]  /*5c30*/  @!UP0 LDCU UR5, c[0x0][0xc0c] ;  /* 0x00018180ff0587ac */ /* 0x000ea20008000800 */
[----:B------:R-:W3:Y:S01]  /*5c40*/  @!UP0 LDCU UR10, c[0x0][0xc20] ;  /* 0x00018400ff0a87ac */ /* 0x000ee20008000800 */
[----:B-1----:R-:W-:Y:S02]  /*5c50*/  UIMAD.WIDE.U32 UR8, UR37, UR12, URZ ;  /* 0x0000000c250872a5 */ /* 0x002fe4000f8e00ff */
[----:B------:R-:W-:Y:S02]  /*5c60*/  UIMAD.WIDE.U32 UR6, UR36, UR15, URZ ;  /* 0x0000000f240672a5 */ /* 0x000fe4000f8e00ff */
[----:B------:R-:W-:Y:S03]  /*5c70*/  @!UP0 UISETP.NE.AND UP1, UPT, UR14, 0x1, UPT ;  /* 0x000000010e00888c */ /* 0x000fe6000bf25270 */
[----:B------:R-:W-:Y:S01]  /*5c80*/  @!UP0 UMOV UR4, UR9 ;  /* 0x0000000900048c82 */ /* 0x000fe20008000000 */
[----:B--2---:R-:W-:Y:S02]  /*5c90*/  @!UP0 UISETP.NE.AND UP2, UPT, UR5, 0x1, UPT ;  /* 0x000000010500888c */ /* 0x004fe4000bf45270 */
[----:B------:R-:W-:Y:S01]  /*5ca0*/  @!UP0 USHF.R.U32.HI UR4, URZ, UR13, UR4 ;  /* 0x0000000dff048299 */ /* 0x000fe20008011604 */
[----:B------:R-:W-:Y:S02]  /*5cb0*/  @!UP0 UMOV UR6, UR7 ;  /* 0x0000000700068c82 */ /* 0x000fe40008000000 */
[----:B---3--:R-:W-:Y:S02]  /*5cc0*/  @!UP0 USHF.R.U32.HI UR6, URZ, UR10, UR6 ;  /* 0x0000000aff068299 */ /* 0x008fe40008011606 */
[----:B------:R-:W-:Y:S02]  /*5cd0*/  @!UP0 USEL UR7, UR37, UR4, !UP2 ;  /* 0x0000000425078287 */ /* 0x000fe4000d000000 */
[----:B------:R-:W-:Y:S04]  /*5ce0*/  @!UP0 USEL UR6, UR36, UR6, !UP1 ;  /* 0x0000000624068287 */ /* 0x000fe8000c800000 */
[----:B------:R-:W-:Y:S02]  /*5cf0*/  @!UP0 UIADD3 UR4, UPT, UPT, -UR7, UR6, URZ ;  /* 0x0000000607048290 */ /* 0x000fe4000fffe1ff */
[----:B------:R-:W-:Y:S02]  /*5d00*/  @!UP0 UIADD3 UR6, UPT, UPT, UR7, -UR6, URZ ;  /* 0x8000000607068290 */ /* 0x000fe4000fffe0ff */
[----:B------:R-:W-:Y:S02]  /*5d10*/  @!UP0 UIMAD UR37, UR4, UR5, UR37 ;  /* 0x00000005042582a4 */ /* 0x000fe4000f8e0225 */
[----:B------:R-:W-:Y:S01]  /*5d20*/  @!UP0 UIMAD UR36, UR6, UR14, UR36 ;  /* 0x0000000e062482a4 */ /* 0x000fe2000f8e0224 */
[----:B------:R-:W-:Y:S11]  /*5d30*/  @!P0 BRA `(.L_x_82) ;  /* 0x00000000007c8947 */ /* 0x000ff60003800000 */
[----:B------:R-:W1:Y:S01]  /*5d40*/  LDCU.64 UR8, c[0x4][0x80] ;  /* 0x01001000ff0877ac */ /* 0x000e620008000a00 */
[----:B------:R-:W-:Y:S01]  /*5d50*/  MOV R16, 0x0 ;  /* 0x0000000000107802 */ /* 0x000fe20000000f00 */
[----:B------:R-:W-:Y:S02]  /*5d60*/  HFMA2 R12, -RZ, RZ, 0, 5.9604644775390625e-08 ;  /* 0x00000001ff0c7431 */ /* 0x000fe400000001ff */
[----:B------:R-:W-:Y:S01]  /*5d70*/  IMAD.MOV.U32 R8, RZ, RZ, 0x70 ;  /* 0x00000070ff087424 */ /* 0x000fe200078e00ff */
[----:B------:R2:W3:Y:S01]  /*5d80*/  LDC.64 R14, c[0x4][R16] ;  /* 0x01000000100e7b82 */ /* 0x0004e20000000a00 */
[----:B------:R-:W4:Y:S01]  /*5d90*/  LDCU.64 UR6, c[0x4][0x88] ;  /* 0x01001100ff0677ac */ /* 0x000f220008000a00 */
[----:B------:R-:W-:Y:S01]  /*5da0*/  IMAD.MOV.U32 R13, RZ, RZ, RZ ;  /* 0x000000ffff0d7224 */ /* 0x000fe200078e00ff */
[----:B------:R-:W2:Y:S01]  /*5db0*/  LDCU.64 UR4, c[0x4][0x8] ;  /* 0x01000100ff0477ac */ /* 0x000ea20008000a00 */
[----:B-1----:R-:W-:Y:S01]  /*5dc0*/  MOV R5, UR9 ;  /* 0x0000000900057c02 */ /* 0x002fe20008000f00 */
[----:B------:R-:W-:Y:S01]  /*5dd0*/  IMAD.U32 R4, RZ, RZ, UR8 ;  /* 0x00000008ff047e24 */ /* 0x000fe2000f8e00ff */
[----:B----4-:R-:W-:Y:S01]  /*5de0*/  MOV R7, UR7 ;  /* 0x0000000700077c02 */ /* 0x010fe20008000f00 */
[----:B------:R-:W-:Y:S01]  /*5df0*/  IMAD.U32 R6, RZ, RZ, UR6 ;  /* 0x00000006ff067e24 */ /* 0x000fe2000f8e00ff */
[----:B--2---:R-:W-:Y:S01]  /*5e00*/  MOV R11, UR5 ;  /* 0x00000005000b7c02 */ /* 0x004fe20008000f00 */
[----:B------:R-:W-:Y:S02]  /*5e10*/  IMAD.U32 R10, RZ, RZ, UR4 ;  /* 0x00000004ff0a7e24 */ /* 0x000fe4000f8e00ff */
[----:B------:R-:W-:Y:S07]  /*5e20*/  LEPC R20, `(.L_x_83) ;  /* 0x000000001014794e */ /* 0x000fee0000000000 */
[----:B---3-5:R-:W-:Y:S05]  /*5e30*/  CALL.ABS.NOINC R14 ;  /* 0x000000000e007343 */ /* 0x028fea0003c00000 */
.L_x_83:
[----:B------:R-:W1:Y:S01]  /*5e40*/  LDCU.64 UR8, c[0x4][0x80] ;  /* 0x01001000ff0877ac */ /* 0x000e620008000a00 */
[----:B------:R-:W2:Y:S01]  /*5e50*/  LDC.64 R16, c[0x4][R16] ;  /* 0x0100000010107b82 */ /* 0x000ea20000000a00 */
[----:B------:R-:W-:Y:S02]  /*5e60*/  HFMA2 R12, -RZ, RZ, 0, 5.9604644775390625e-08 ;  /* 0x00000001ff0c7431 */ /* 0x000fe400000001ff */
[----:B------:R-:W-:Y:S02]  /*5e70*/  IMAD.MOV.U32 R8, RZ, RZ, 0x70 ;  /* 0x00000070ff087424 */ /* 0x000fe400078e00ff */
[----:B------:R-:W-:Y:S01]  /*5e80*/  IMAD.MOV.U32 R13, RZ, RZ, RZ ;  /* 0x000000ffff0d7224 */ /* 0x000fe200078e00ff */
[----:B------:R-:W3:Y:S01]  /*5e90*/  LDCU.64 UR6, c[0x4][0x88] ;  /* 0x01001100ff0677ac */ /* 0x000ee20008000a00 */
[----:B------:R-:W4:Y:S01]  /*5ea0*/  LDCU.64 UR4, c[0x4][0x8] ;  /* 0x01000100ff0477ac */ /* 0x000f220008000a00 */
[----:B-1----:R-:W-:Y:S02]  /*5eb0*/  MOV R4, UR8 ;  /* 0x0000000800047c02 */ /* 0x002fe40008000f00 */
[----:B------:R-:W-:Y:S02]  /*5ec0*/  MOV R5, UR9 ;  /* 0x0000000900057c02 */ /* 0x000fe40008000f00 */
[----:B---3--:R-:W-:Y:S01]  /*5ed0*/  MOV R7, UR7 ;  /* 0x0000000700077c02 */ /* 0x008fe20008000f00 */
[----:B------:R-:W-:Y:S01]  /*5ee0*/  IMAD.U32 R6, RZ, RZ, UR6 ;  /* 0x00000006ff067e24 */ /* 0x000fe2000f8e00ff */
[----:B----4-:R-:W-:Y:S01]  /*5ef0*/  MOV R11, UR5 ;  /* 0x00000005000b7c02 */ /* 0x010fe20008000f00 */
[----:B------:R-:W-:Y:S02]  /*5f00*/  IMAD.U32 R10, RZ, RZ, UR4 ;  /* 0x00000004ff0a7e24 */ /* 0x000fe4000f8e00ff */
[----:B------:R-:W-:Y:S07]  /*5f10*/  LEPC R20, `(.L_x_82) ;  /* 0x000000001014794e */ /* 0x000fee0000000000 */
[----:B--2---:R-:W-:Y:S05]  /*5f20*/  CALL.ABS.NOINC R16 ;  /* 0x0000000010007343 */ /* 0x004fea0003c00000 */
.L_x_82:
[----:B------:R-:W-:Y:S05]  /*5f30*/  BSYNC.RECONVERGENT B6 ;  /* 0x0000000000067941 */ /* 0x000fea0003800200 */
.L_x_81:
[----:B------:R-:W-:Y:S01]  /*5f40*/  R2UR UR5, R66 ;  /* 0x00000000420572ca */ /* 0x000fe200000e0000 */
[----:B------:R-:W-:Y:S01]  /*5f50*/  UISETP.NE.AND UP2, UPT, UR63, URZ, UPT ;  /* 0x000000ff3f00728c */ /* 0x000fe2000bf45270 */
[----:B------:R-:W-:Y:S02]  /*5f60*/  R2UR UR4, R65 ;  /* 0x00000000410472ca */ /* 0x000fe400000e0000 */
[----:B------:R-:W-:Y:S02]  /*5f70*/  ISETP.NE.U32.AND P3, PT, R50, RZ, PT ;  /* 0x000000ff3200720c */ /* 0x000fe40003f65070 */
[----:B------:R-:W-:Y:S02]  /*5f80*/  ISETP.NE.U32.AND P1, PT, RZ, UR54, PT ;  /* 0x00000036ff007c0c */ /* 0x000fe4000bf25070 */
[----:B------:R-:W-:Y:S02]  /*5f90*/  PLOP3.LUT P4, PT, PT, PT, UP2, 0x80, 0x8 ;  /* 0x000000000008781c */ /* 0x000fe40003f8f028 */
[----:B------:R-:W-:Y:S02]  /*5fa0*/  ISETP.NE.AND.EX P3, PT, R51, RZ, PT, P3 ;  /* 0x000000ff3300720c */ /* 0x000fe40003f65330 */
[----:B------:R-:W-:Y:S01]  /*5fb0*/  ISETP.NE.AND.EX P1, PT, RZ, UR55, PT, P1 ;  /* 0x00000037ff007c0c */ /* 0x000fe2000bf25310 */
[----:B------:R-:W-:Y:S01]  /*5fc0*/  UISETP.NE.U32.AND UP0, UPT, UR5, URZ, UPT ;  /* 0x000000ff0500728c */ /* 0x000fe2000bf05070 */
[----:B------:R-:W-:Y:S03]  /*5fd0*/  P2R R80, PR, RZ, 0x10 ;  /* 0x00000010ff507803 */ /* 0x000fe60000000000 */
[----:B------:R-:W-:Y:S02]  /*5fe0*/  UISETP.NE.AND.EX UP1, UPT, UR4, URZ, UPT, UP0 ;  /* 0x000000ff0400728c */ /* 0x000fe4000bf25300 */
[----:B------:R-:W-:Y:S02]  /*5ff0*/  UPLOP3.LUT UP0, UPT, UPT, UPT, UPT, 0x40, 0x4 ;  /* 0x000000000004789c */ /* 0x000fe40003f0e870 */
[----:B------:R-:W-:Y:S06]  /*6000*/  @UP2 UPLOP3.LUT UP0, UPT, UPT, UPT, UP1, 0x80, 0x8 ;  /* 0x000000000008289c */ /* 0x000fec0003f0f010 */
[----:B------:R-:W-:Y:S01]  /*6010*/  PLOP3.LUT P0, PT, PT, PT, UP0, 0x80, 0x8 ;  /* 0x000000000008781c */ /* 0x000fe20003f0f008 */
[----:B------:R-:W-:Y:S01]  /*6020*/  @!UPT UIADD3 URZ, UPT, UPT, URZ, URZ, URZ ;  /* 0x000000fffffff290 */ /* 0x000fe2000fffe0ff */
[----:B------:R-:W-:Y:S11]  /*6030*/  BRA.U !UP1, `(.L_x_84) ;  /* 0x0000000109407547 */ /* 0x000ff6000b800000 */
[----:B------:R-:W-:Y:S01]  /*6040*/  UISETP.NE.U32.AND UP0, UPT, UR54, URZ, UPT ;  /* 0x000000ff3600728c */ /* 0x000fe2000bf05070 */
[----:B------:R-:W-:Y:S01]  /*6050*/  R2UR UR6, R66 ;  /* 0x00000000420672ca */ /* 0x000fe200000e0000 */
[----:B------:R-:W1:Y:S01]  /*6060*/  LDCU.64 UR8, c[0x0][0x358] ;  /* 0x00006b00ff0877ac */ /* 0x000e620008000a00 */
[----:B------:R-:W-:Y:S02]  /*6070*/  HFMA2 R63, -RZ, RZ, 0, 5.9604644775390625e-08 ;  /* 0x00000001ff3f7431 */ /* 0x000fe400000001ff */
[----:B------:R-:W-:Y:S01]  /*6080*/  IMAD.MOV.U32 R0, RZ, RZ, 0x1 ;  /* 0x00000001ff007424 */ /* 0x000fe200078e00ff */
[----:B------:R-:W-:Y:S06]  /*6090*/  UISETP.NE.AND.EX UP0, UPT, UR55, URZ, UPT, UP0 ;  /* 0x000000ff3700728c */ /* 0x000fec000bf05300 */
[----:B------:R-:W-:Y:S05]  /*60a0*/  PLOP3.LUT P2, PT, PT, PT, UP0, 0x80, 0x8 ;  /* 0x000000000008781c */ /* 0x000fea0003f4f008 */
[----:B------:R-:W2:Y:S01]  /*60b0*/  @UP0 LDCU.64 UR4, c[0x0][0x988] ;  /* 0x00013100ff0407ac */ /* 0x000ea20008000a00 */
[----:B------:R-:W-:Y:S07]  /*60c0*/  @UP0 UIMAD UR6, UR52, UR6, URZ ;  /* 0x00000006340602a4 */ /* 0x000fee000f8e02ff */
[----:B------:R-:W-:Y:S01]  /*60d0*/  @!P2 PRMT R63, R0, 0x7610, R63 ;  /* 0x00007610003fa816 */ /* 0x000fe2000000003f */
[----:B--2---:R-:W-:Y:S06]  /*60e0*/  @UP0 UIMAD.WIDE UR4, UR6, 0x4, UR4 ;  /* 0x00000004060408a5 */ /* 0x004fec000f8e0204 */
[----:B------:R-:W-:Y:S02]  /*60f0*/  IMAD.U32 R4, RZ, RZ, UR4 ;  /* 0x00000004ff047e24 */ /* 0x000fe4000f8e00ff */
[----:B------:R-:W-:Y:S03]  /*6100*/  IMAD.U32 R5, RZ, RZ, UR5 ;  /* 0x00000005ff057e24 */ /* 0x000fe6000f8e00ff */
[----:B------:R-:W2:Y:S02]  /*6110*/  @!UP0 LDCU UR4, c[0x0][0x980] ;  /* 0x00013000ff0487ac */ /* 0x000ea40008000800 */
[----:B-1---5:R1:W5:Y:S02]  /*6120*/  @P2 LDG.E R27, desc[UR8][R4.64] ;  /* 0x00000008041b2981 */ /* 0x022364000c1e1900 */
[----:B-12---:R-:W-:Y:S02]  /*6130*/  @!P2 MOV R27, UR4 ;  /* 0x00000004001bac02 */ /* 0x006fe40008000f00 */
.L_x_84:
[----:B------:R-:W-:Y:S05]  /*6140*/  @!P3 BRA `(.L_x_85) ;  /* 0x000000000024b947 */ /* 0x000fea0003800000 */
[----:B------:R-:W-:Y:S01]  /*6150*/  ISETP.NE.U32.AND P2, PT, R48, RZ, PT ;  /* 0x000000ff3000720c */ /* 0x000fe20003f45070 */
[----:B------:R-:W1:Y:S03]  /*6160*/  LDCU.64 UR4, c[0x0][0x358] ;  /* 0x00006b00ff0477ac */ /* 0x000e660008000a00 */
[----:B------:R-:W-:Y:S11]  /*6170*/  ISETP.NE.AND.EX P2, PT, R49, RZ, PT, P2 ;  /* 0x000000ff3100720c */ /* 0x000ff60003f45320 */
[----:B------:R-:W-:Y:S02]  /*6180*/  @!UPT UIADD3 URZ, UPT, UPT, URZ, URZ, URZ ;  /* 0x000000fffffff290 */ /* 0x000fe4000fffe0ff */
[----:B------:R-:W2:Y:S01]  /*6190*/  @P2 LDC.64 R4, c[0x0][0x9a8] ;  /* 0x00026a00ff042b82 */ /* 0x000ea20000000a00 */
[----:B------:R-:W-:Y:S04]  /*61a0*/  @P2 IMAD R0, R50, UR52, RZ ;  /* 0x0000003432002c24 */ /* 0x000fe8000f8e02ff */
[----:B--2---:R-:W-:Y:S05]  /*61b0*/  @P2 IMAD.WIDE R4, R0, 0x4, R4 ;  /* 0x0000000400042825 */ /* 0x004fea00078e0204 */
[----:B-1---5:R1:W5:Y:S02]  /*61c0*/  @P2 LDG.E R24, desc[UR4][R4.64] ;  /* 0x0000000404182981 */ /* 0x022364000c1e1900 */
[----:B-1----:R-:W2:Y:S02]  /*61d0*/  @!P2 LDC R24, c[0x0][0x9a0] ;  /* 0x00026800ff18ab82 */ /* 0x002ea40000000800 */
.L_x_85:
[----:B-----5:R-:W-:Y:S01]  /*61e0*/  FSETP.NEU.AND P2, PT, R27, RZ, PT ;  /* 0x000000ff1b00720b */ /* 0x020fe20003f4d000 */
[----:B------:R-:W1:Y:S01]  /*61f0*/  LDCU.128 UR12, c[0x0][0xb90] ;  /* 0x00017200ff0c77ac */ /* 0x000e620008000c00 */
[----:B------:R-:W-:Y:S01]  /*6200*/  SEL R4, RZ, 0xffffffff, P1 ;  /* 0xffffffffff047807 */ /* 0x000fe20000800000 */
[----:B------:R-:W-:Y:S01]  /*6210*/  IMAD.SHL.U32 R87, R61, 0x4, RZ ;  /* 0x000000043d577824 */ /* 0x000fe200078e00ff */
[----:B------:R-:W-:Y:S01]  /*6220*/  @P4 LOP3.LUT P1, RZ, R63, 0xff, RZ, 0xc0, !PT ;  /* 0x000000ff3fff4812 */ /* 0x000fe2000782c0ff */
[----:B------:R-:W-:Y:S01]  /*6230*/  BSSY B1, `(.L_x_86) ;  /* 0x0000057000017945 */ /* 0x000fe20003800000 */
[----:B------:R-:W-:Y:S01]  /*6240*/  @P4 SEL R79, RZ, 0xffffffff, P2 ;  /* 0xffffffffff4f4807 */ /* 0x000fe20001000000 */
[----:B------:R-:W-:Y:S01]  /*6250*/  VIADD R82, R87, UR49 ;  /* 0x0000003157527c36 */ /* 0x000fe20008000000 */
[----:B------:R-:W-:Y:S01]  /*6260*/  LOP3.LUT R60, R60, 0x1, RZ, 0x3c, !PT ;  /* 0x000000013c3c7812 */ /* 0x000fe200078e3cff */
[----:B------:R-:W3:Y:S01]  /*6270*/  LDCU UR11, c[0x0][0xba0] ;  /* 0x00017400ff0b77ac */ /* 0x000ee20008000800 */
[----:B------:R-:W-:Y:S01]  /*6280*/  @P0 SEL R79, R4, R79, !P1 ;  /* 0x0000004f044f0207 */ /* 0x000fe20004800000 */
[----:B------:R-:W-:Y:S01]  /*6290*/  IMAD.MOV.U32 R88, RZ, RZ, 0x1 ;  /* 0x00000001ff587424 */ /* 0x000fe200078e00ff */
[----:B------:R-:W-:Y:S01]  /*62a0*/  LEA R84, R22, UR49, 0x3 ;  /* 0x0000003116547c11 */ /* 0x000fe2000f8e18ff */
[----:B------:R-:W-:Y:S01]  /*62b0*/  USHF.L.U32 UR8, UR51, 0x6, URZ ;  /* 0x0000000633087899 */ /* 0x000fe200080006ff */
[----:B------:R-:W-:Y:S01]  /*62c0*/  @P4 LOP3.LUT R79, R79, 0x1, RZ, 0xc0, !PT ;  /* 0x000000014f4f4812 */ /* 0x000fe200078ec0ff */
[----:B------:R-:W-:Y:S01]  /*62d0*/  IMAD.IADD R25, R23, 0x1, R2 ;  /* 0x0000000117197824 */ /* 0x000fe200078e0202 */
[----:B------:R-:W-:Y:S01]  /*62e0*/  R2UR UR4, R69 ;  /* 0x00000000450472ca */ /* 0x000fe200000e0000 */
[----:B------:R-:W-:Y:S01]  /*62f0*/  IMAD.MOV.U32 R86, RZ, RZ, RZ ;  /* 0x000000ffff567224 */ /* 0x000fe200078e00ff */
[----:B------:R-:W-:Y:S01]  /*6300*/  ISETP.NE.U32.OR P5, PT, R79, 0x1, !P4 ;  /* 0x000000014f00780c */ /* 0x000fe200067a5470 */
[----:B------:R-:W-:Y:S01]  /*6310*/  IMAD.U32 R77, RZ, RZ, UR8 ;  /* 0x00000008ff4d7e24 */ /* 0x000fe2000f8e00ff */
[----:B------:R-:W-:Y:S02]  /*6320*/  R2UR UR6, R68 ;  /* 0x00000000440672ca */ /* 0x000fe400000e0000 */
[----:B------:R-:W-:Y:S02]  /*6330*/  CS2R R42, SRZ ;  /* 0x00000000002a7805 */ /* 0x000fe4000001ff00 */
[----:B------:R-:W-:Y:S02]  /*6340*/  R2UR UR10, R70 ;  /* 0x00000000460a72ca */ /* 0x000fe400000e0000 */
[----:B------:R-:W-:Y:S02]  /*6350*/  CS2R R40, SRZ ;  /* 0x0000000000287805 */ /* 0x000fe4000001ff00 */
[----:B------:R-:W-:Y:S02]  /*6360*/  R2UR UR9, R67 ;  /* 0x00000000430972ca */ /* 0x000fe400000e0000 */
[----:B------:R-:W-:Y:S02]  /*6370*/  CS2R R38, SRZ ;  /* 0x0000000000267805 */ /* 0x000fe4000001ff00 */
[----:B------:R-:W-:Y:S02]  /*6380*/  PLOP3.LUT P1, PT, PT, PT, UP1, 0x80, 0x8 ;  /* 0x000000000008781c */ /* 0x000fe40003f2f018 */
[----:B------:R-:W-:Y:S02]  /*6390*/  CS2R R36, SRZ ;  /* 0x0000000000247805 */ /* 0x000fe4000001ff00 */
[----:B------:R-:W-:Y:S01]  /*63a0*/  SEL R89, RZ, 0xffffffff, P2 ;  /* 0xffffffffff597807 */ /* 0x000fe20001000000 */
[----:B------:R-:W-:Y:S01]  /*63b0*/  UIMAD.WIDE.U32 UR4, UR8, UR4, URZ ;  /* 0x00000004080472a5 */ /* 0x000fe2000f8e00ff */
[----:B------:R-:W-:Y:S02]  /*63c0*/  CS2R R34, SRZ ;  /* 0x0000000000227805 */ /* 0x000fe4000001ff00 */
[----:B------:R-:W-:Y:S02]  /*63d0*/  @P5 SHF.L.U32 R0, R60, 0x1f, RZ ;  /* 0x0000001f3c005819 */ /* 0x000fe400000006ff */
[----:B------:R-:W-:Y:S01]  /*63e0*/  CS2R R32, SRZ ;  /* 0x0000000000207805 */ /* 0x000fe2000001ff00 */
[----:B------:R-:W-:Y:S01]  /*63f0*/  USHF.R.U32.HI UR5, URZ, UR6, UR5 ;  /* 0x00000006ff057299 */ /* 0x000fe20008011605 */
[----:B------:R-:W-:Y:S01]  /*6400*/  CS2R R46, SRZ ;  /* 0x00000000002e7805 */ /* 0x000fe2000001ff00 */
[----:B------:R4:W2:Y:S01]  /*6410*/  @P5 SYNCS.PHASECHK.TRANS64.TRYWAIT P4, [UR49+0x80], R0 ;  /* 0x00008000ff0055a7 */ /* 0x0008a20008081131 */
[----:B------:R-:W-:Y:S01]  /*6420*/  VIADD R83, R82, 0x400 ;  /* 0x0000040052537836 */ /* 0x000fe20000000000 */
[----:B------:R-:W-:Y:S01]  /*6430*/  UISETP.NE.AND UP0, UPT, UR10, 0x1, UPT ;  /* 0x000000010a00788c */ /* 0x000fe2000bf05270 */
[----:B------:R-:W-:Y:S01]  /*6440*/  IMAD.IADD R81, R72, 0x1, R82 ;  /* 0x0000000148517824 */ /* 0x000fe200078e0252 */
[----:B------:R-:W-:Y:S02]  /*6450*/  CS2R R44, SRZ ;  /* 0x00000000002c7805 */ /* 0x000fe4000001ff00 */
[----:B------:R-:W-:Y:S02]  /*6460*/  USEL UR5, UR8, UR5, !UP0 ;  /* 0x0000000508057287 */ /* 0x000fe4000c000000 */
[----:B------:R-:W-:Y:S04]  /*6470*/  UISETP.NE.AND UP0, UPT, UR9, 0x1, UPT ;  /* 0x000000010900788c */ /* 0x000fe8000bf05270 */
[----:B------:R-:W-:Y:S02]  /*6480*/  IMAD R6, RZ, RZ, -UR5 ;  /* 0x80000005ff067e24 */ /* 0x000fe4000f8e02ff */
[----:B------:R-:W-:Y:S02]  /*6490*/  IMAD.U32 R76, RZ, RZ, UR5 ;  /* 0x00000005ff4c7e24 */ /* 0x000fe4000f8e00ff */
[----:B------:R-:W-:Y:S01]  /*64a0*/  IMAD R77, R6, UR10, R77 ;  /* 0x0000000a064d7c24 */ /* 0x000fe2000f8e024d */
[----:B----4-:R-:W-:Y:S04]  /*64b0*/  SHF.L.U32 R0, R59, 0x1f, RZ ;  /* 0x0000001f3b007819 */ /* 0x010fe800000006ff */
[----:B------:R4:W4:Y:S01]  /*64c0*/  SYNCS.PHASECHK.TRANS64.TRYWAIT P3, [R84+URZ+0xe0], R0 ;  /* 0x0000e000540075a7 */ /* 0x00092200080611ff */
[----:B-1----:R-:W-:Y:S07]  /*64d0*/  UIMAD.WIDE.U32 UR6, UR5, UR12, URZ ;  /* 0x0000000c050672a5 */ /* 0x002fee000f8e00ff */
[----:B------:R-:W-:Y:S02]  /*64e0*/  UMOV UR4, UR7 ;  /* 0x0000000700047c82 */ /* 0x000fe40008000000 */
[----:B------:R-:W-:Y:S04]  /*64f0*/  USHF.R.U32.HI UR4, URZ, UR13, UR4 ;  /* 0x0000000dff047299 */ /* 0x000fe80008011604 */
[----:B------:R-:W-:Y:S02]  /*6500*/  USEL UR4, UR5, UR4, !UP0 ;  /* 0x0000000405047287 */ /* 0x000fe4000c000000 */
[----:B------:R-:W-:Y:S02]  /*6510*/  UISETP.NE.AND UP0, UPT, UR14, 0x1, UPT ;  /* 0x000000010e00788c */ /* 0x000fe4000bf05270 */
[----:B------:R-:W-:Y:S02]  /*6520*/  UIMAD.WIDE.U32 UR6, UR4, UR15, URZ ;  /* 0x0000000f040672a5 */ /* 0x000fe4000f8e00ff */
[----:B------:R-:W-:Y:S02]  /*6530*/  IMAD.U32 R75, RZ, RZ, UR4 ;  /* 0x00000004ff4b7e24 */ /* 0x000fe4000f8e00ff */
[----:B------:R-:W-:Y:S01]  /*6540*/  PLOP3.LUT P0, PT, PT, PT, UP0, 0x80, 0x8 ;  /* 0x000000000008781c */ /* 0x000fe20003f0f008 */
[----:B------:R-:W-:Y:S02]  /*6550*/  IMAD R5, RZ, RZ, -UR4 ;  /* 0x80000004ff057e24 */ /* 0x000fe4000f8e02ff */
[----:B------:R-:W-:Y:S01]  /*6560*/  UMOV UR6, UR7 ;  /* 0x0000000700067c82 */ /* 0x000fe20008000000 */
[----:B------:R-:W-:Y:S01]  /*6570*/  IMAD.U32 R74, RZ, RZ, UR4 ;  /* 0x00000004ff4a7e24 */ /* 0x000fe2000f8e00ff */
[----:B---3--:R-:W-:Y:S01]  /*6580*/  USHF.R.U32.HI UR6, URZ, UR11, UR6 ;  /* 0x0000000bff067299 */ /* 0x008fe20008011606 */
[----:B------:R-:W-:Y:S05]  /*6590*/  IMAD R76, R5, UR9, R76 ;  /* 0x00000009054c7c24 */ /* 0x000fea000f8e024c */
[----:B------:R-:W-:Y:S02]  /*65a0*/  SEL R75, R75, UR6, !P0 ;  /* 0x000000064b4b7c07 */ /* 0x000fe4000c000000 */
[----:B------:R-:W-:Y:S03]  /*65b0*/  LOP3.LUT P0, R78, R63, 0xff, RZ, 0xc0, !PT ;  /* 0x000000ff3f4e7812 */ /* 0x000fe6000780c0ff */
[----:B------:R-:W-:Y:S01]  /*65c0*/  IMAD.MOV R3, RZ, RZ, -R75 ;  /* 0x000000ffff037224 */ /* 0x000fe200078e0a4b */
[----:B------:R-:W-:Y:S03]  /*65d0*/  @P1 SEL R89, R4, R89, !P0 ;  /* 0x0000005904591207 */ /* 0x000fe60004000000 */
[----:B------:R-:W-:Y:S01]  /*65e0*/  IMAD R74, R3, UR14, R74 ;  /* 0x0000000e034a7c24 */ /* 0x000fe2000f8e024a */
[----:B------:R-:W-:Y:S02]  /*65f0*/  LOP3.LUT R89, R89, 0x1, RZ, 0xc0, !PT ;  /* 0x0000000159597812 */ /* 0x000fe400078ec0ff */
[----:B--2---:R-:W-:Y:S01]  /*6600*/  @P5 SEL R88, RZ, 0x1, !P4 ;  /* 0x00000001ff585807 */ /* 0x004fe20006000000 */
[----:B------:R-:W-:Y:S06]  /*6610*/  @!P5 BRA `(.L_x_87) ;  /* 0x000000000060d947 */ /* 0x000fec0003800000 */
[----:B------:R-:W-:Y:S01]  /*6620*/  IMAD.MOV.U32 R42, RZ, RZ, RZ ;  /* 0x000000ffff2a7224 */ /* 0x000fe200078e00ff */
[----:B------:R-:W-:Y:S01]  /*6630*/  ISETP.NE.U32.AND P0, PT, R89, 0x1, PT ;  /* 0x000000015900780c */ /* 0x000fe20003f05070 */
[----:B------:R-:W-:Y:S01]  /*6640*/  BSSY B0, `(.L_x_88) ;  /* 0x000000f000007945 */ /* 0x000fe20003800000 */
[----:B------:R-:W-:Y:S02]  /*6650*/  ISETP.NE.AND P1, PT, R88, RZ, PT ;  /* 0x000000ff5800720c */ /* 0x000fe40003f25270 */
[----:B------:R-:W-:Y:S02]  /*6660*/  CS2R R38, SRZ ;  /* 0x0000000000267805 */ /* 0x000fe4000001ff00 */
[----:B------:R-:W-:Y:S02]  /*6670*/  CS2R R36, SRZ ;  /* 0x0000000000247805 */ /* 0x000fe4000001ff00 */
[----:B------:R-:W-:Y:S02]  /*6680*/  CS2R R40, SRZ ;  /* 0x0000000000287805 */ /* 0x000fe4000001ff00 */
[----:B------:R-:W-:Y:S02]  /*6690*/  CS2R R46, SRZ ;  /* 0x00000000002e7805 */ /* 0x000fe4000001ff00 */
[----:B------:R-:W-:Y:S02]  /*66a0*/  CS2R R44, SRZ ;  /* 0x00000000002c7805 */ /* 0x000fe4000001ff00 */
[----:B------:R-:W-:Y:S02]  /*66b0*/  CS2R R34, SRZ ;  /* 0x0000000000227805 */ /* 0x000fe4000001ff00 */
[----:B------:R-:W-:Y:S01]  /*66c0*/  CS2R R32, SRZ ;  /* 0x0000000000207805 */ /* 0x000fe2000001ff00 */
[----:B------:R-:W-:Y:S04]  /*66d0*/  @P0 IMAD R5, R73, 0x4, R83 ;  /* 0x0000000449050824 */ /* 0x000fe800078e0253 */
[----:B------:R-:W-:Y:S01]  /*66e0*/  @P0 IMAD.IADD R4, R72, 0x1, R5 ;  /* 0x0000000148040824 */ /* 0x000fe200078e0205 */
[----:B------:R-:W-:Y:S06]  /*66f0*/  @P1 BRA `(.L_x_89) ;  /* 0x00000000000c1947 */ /* 0x000fec0003800000 */
[----:B------:R-:W-:Y:S04]  /*6700*/  SHF.L.U32 R3, R60, 0x1f, RZ ;  /* 0x0000001f3c037819 */ /* 0x000fe800000006ff */
[----:B------:R-:W1:Y:S02]  /*6710*/  SYNCS.PHASECHK.TRANS64.TRYWAIT P1, [UR49+0x80], R3 ;  /* 0x00008003ff0075a7 */ /* 0x000e640008021131 */
[----:B-1----:R-:W-:Y:S05]  /*6720*/  @!P1 BRA `(.L_x_90) ;  /* 0x0000003000ac9947 */ /* 0x002fea0003800000 */
.L_x_89:
[----:B------:R-:W-:Y:S05]  /*6730*/  BSYNC B0 ;  /* 0x0000000000007941 */ /* 0x000fea0003800000 */
.L_x_88:
[----:B------:R-:W-:Y:S05]  /*6740*/  @P0 WARPSYNC.ALL ;  /* 0x0000000000000948 */ /* 0x000fea0003800000 */
[----:B------:R2:W3:Y:S01]  /*6750*/  @P0 LDSM.16.M88.4 R36, [R5] ;  /* 0x000000000524083b */ /* 0x0004e20000000200 */
[----:B------:R-:W-:Y:S03]  /*6760*/  HFMA2 R86, -RZ, RZ, 0, 5.9604644775390625e-08 ;  /* 0x00000001ff567431 */ /* 0x000fe600000001ff */
[----:B------:R2:W1:Y:S04]  /*6770*/  @P0 LDSM.16.M88.4 R40, [R4] ;  /* 0x000000000428083b */ /* 0x0004680000000200 */
[----:B------:R2:W1:Y:S04]  /*6780*/  @P0 LDSM.16.M88.4 R44, [R87+UR49+0x400] ;  /* 0x00040031572c083b */ /* 0x0004680008000200 */
[----:B------:R2:W1:Y:S02]  /*6790*/  @P0 LDSM.16.M88.4 R32, [R81+0x400] ;  /* 0x000400005120083b */ /* 0x0004640000000200 */
.L_x_87:
[----:B------:R-:W-:Y:S05]  /*67a0*/  BSYNC B1 ;  /* 0x0000000000017941 */ /* 0x000fea0003800000 */
.L_x_86:
[----:B-1----:R-:W-:Y:S04]  /*67b0*/  SHF.R.U32.HI R2, RZ, 0x15, R25 ;  /* 0x00000015ff027819 */ /* 0x002fe80000011619 */
[----:B------:R-:W-:Y:S01]  /*67c0*/  LOP3.LUT P0, RZ, R2, 0x3, R64, 0x48, !PT ;  /* 0x0000000302ff7812 */ /* 0x000fe20007804840 */
[----:B------:R-:W-:Y:S01]  /*67d0*/  @!UPT UIADD3 URZ, UPT, UPT, URZ, URZ, URZ ;  /* 0x000000fffffff290 */ /* 0x000fe2000fffe0ff */
[----:B----4-:R-:W-:Y:S11]  /*67e0*/  @P3 BRA `(.L_x_91) ;  /* 0x0000000000083947 */ /* 0x010ff60003800000 */
[----:B------:R-:W1:Y:S02]  /*67f0*/  SYNCS.PHASECHK.TRANS64.TRYWAIT P1, [R84+URZ+0xe0], R0 ;  /* 0x0000e000540075a7 */ /* 0x000e6400080211ff */
[----:B-1----:R-:W-:Y:S05]  /*6800*/  @!P1 BRA `(.L_x_92) ;  /* 0x00000030008c9947 */ /* 0x002fea0003800000 */
.L_x_91:
[----:B------:R-:W-:Y:S05]  /*6810*/  @!P0 BRA `(.L_x_93) ;  /* 0x0000000000408947 */ /* 0x000fea0003800000 */
[----:B------:R-:W2:Y:S01]  /*6820*/  LDCU.64 UR8, c[0x4][0x70] ;  /* 0x01000e00ff0877ac */ /* 0x000ea20008000a00 */
[----:B------:R-:W-:Y:S01]  /*6830*/  MOV R3, 0x0 ;  /* 0x0000000000037802 */ /* 0x000fe20000000f00 */
[----:B------:R-:W-:Y:S02]  /*6840*/  HFMA2 R12, -RZ, RZ, 0, 5.9604644775390625e-08 ;  /* 0x00000001ff0c7431 */ /* 0x000fe400000001ff */
[----:B------:R-:W-:Y:S02]  /*6850*/  IMAD.MOV.U32 R8, RZ, RZ, 0x192 ;  /* 0x00000192ff087424 */ /* 0x000fe400078e00ff */
[----:B------:R-:W-:Y:S01]  /*6860*/  IMAD.MOV.U32 R13, RZ, RZ, RZ ;  /* 0x000000ffff0d7224 */ /* 0x000fe200078e00ff */
[----:B------:R-:W4:Y:S01]  /*6870*/  LDCU.64 UR6, c[0x4][0x78] ;  /* 0x01000f00ff0677ac */ /* 0x000f220008000a00 */
[----:B------:R-:W1:Y:S01]  /*6880*/  LDC.64 R2, c[0x4][R3] ;  /* 0x0100000003027b82 */ /* 0x000e620000000a00 */
[----:B------:R-:W5:Y:S01]  /*6890*/  LDCU.64 UR4, c[0x4][0x10] ;  /* 0x01000200ff0477ac */ /* 0x000f620008000a00 */
[----:B--2---:R-:W-:Y:S01]  /*68a0*/  MOV R5, UR9 ;  /* 0x0000000900057c02 */ /* 0x004fe20008000f00 */
[----:B------:R-:W-:Y:S01]  /*68b0*/  IMAD.U32 R4, RZ, RZ, UR8 ;  /* 0x00000008ff047e24 */ /* 0x000fe2000f8e00ff */
[----:B----4-:R-:W-:Y:S01]  /*68c0*/  MOV R7, UR7 ;  /* 0x0000000700077c02 */ /* 0x010fe20008000f00 */
[----:B------:R-:W-:Y:S01]  /*68d0*/  IMAD.U32 R6, RZ, RZ, UR6 ;  /* 0x00000006ff067e24 */ /* 0x000fe2000f8e00ff */
[----:B-----5:R-:W-:Y:S01]  /*68e0*/  MOV R11, UR5 ;  /* 0x00000005000b7c02 */ /* 0x020fe20008000f00 */
[----:B------:R-:W-:Y:S02]  /*68f0*/  IMAD.U32 R10, RZ, RZ, UR4 ;  /* 0x00000004ff0a7e24 */ /* 0x000fe4000f8e00ff */
[----:B------:R-:W-:Y:S07]  /*6900*/  LEPC R20, `(.L_x_93) ;  /* 0x000000001014794e */ /* 0x000fee0000000000 */
[----:B-1-3--:R-:W-:Y:S05]  /*6910*/  CALL.ABS.NOINC R2 ;  /* 0x0000000002007343 */ /* 0x00afea0003c00000 */
.L_x_93:
[----:B------:R-:W-:Y:S01]  /*6920*/  LOP3.LUT R3, R44, 0xffffe000, RZ, 0xc0, !PT ;  /* 0xffffe0002c037812 */ /* 0x000fe200078ec0ff */
[----:B------:R-:W-:Y:S05]  /*6930*/  WARPSYNC.ALL ;  /* 0x0000000000007948 */ /* 0x000fea0003800000 */
[----:B------:R-:W-:Y:S01]  /*6940*/  R2UR UR4, R25 ;  /* 0x00000000190472ca */ /* 0x000fe200000e0000 */
[----:B------:R-:W-:Y:S01]  /*6950*/  IMAD.SHL.U32 R91, R73, 0x4, RZ ;  /* 0x00000004495b7824 */ /* 0x000fe200078e00ff */
[----:B------:R-:W-:Y:S01]  /*6960*/  LOP3.LUT R20, R32, 0xffffe000, RZ, 0xc0, !PT ;  /* 0xffffe00020147812 */ /* 0x000fe200078ec0ff */
[----:B------:R-:W-:Y:S01]  /*6970*/  BSSY.RECONVERGENT B0, `(.L_x_94) ;  /* 0x000005e000007945 */ /* 0x000fe20003800200 */
[----:B------:R-:W-:Y:S01]  /*6980*/  LOP3.LUT R21, R33, 0xffffe000, RZ, 0xc0, !PT ;  /* 0xffffe00021157812 */ /* 0x000fe200078ec0ff */
[----:B------:R-:W-:Y:S01]  /*6990*/  IMAD.IADD R83, R83, 0x1, R91 ;  /* 0x0000000153537824 */ /* 0x000fe200078e025b */
[----:B------:R-:W-:Y:S02]  /*69a0*/  LOP3.LUT R26, R34, 0xffffe000, RZ, 0xc0, !PT ;  /* 0xffffe000221a7812 */ /* 0x000fe400078ec0ff */
[----:B------:R-:W-:Y:S01]  /*69b0*/  ISETP.NE.AND P1, PT, R62, RZ, PT ;  /* 0x000000ff3e00720c */ /* 0x000fe20003f25270 */
[----:B------:R-:W-:Y:S01]  /*69c0*/  IMAD.IADD R85, R72, 0x1, R83 ;  /* 0x0000000148557824 */ /* 0x000fe200078e0253 */
[----:B------:R-:W-:Y:S03]  /*69d0*/  ISETP.NE.AND P6, PT, R80, RZ, PT ;  /* 0x000000ff5000720c */ /* 0x000fe60003fc5270 */
[----:B--2---:R-:W1:Y:S01]  /*69e0*/  LDTM.16dp128bit.x8 R4, tmem[UR4] ;  /* 0x00000004000479ee */ /* 0x004e620008180000 */
[----:B------:R-:W-:Y:S01]  /*69f0*/  ISETP.NE.U32.OR P0, PT, R79, 0x1, !P6 ;  /* 0x000000014f00780c */ /* 0x000fe20007705470 */
[C---:B-1----:R-:W-:Y:S01]  /*6a00*/  FMUL R0, R24.reuse, R4 ;  /* 0x0000000418007220 */ /* 0x042fe20000400000 */
[----:B------:R-:W-:Y:S01]  /*6a10*/  LOP3.LUT R4, R45, 0xffffe000, RZ, 0xc0, !PT ;  /* 0xffffe0002d047812 */ /* 0x000fe200078ec0ff */
[C---:B------:R-:W-:Y:S01]  /*6a20*/  FMUL R2, R24.reuse, R5 ;  /* 0x0000000518027220 */ /* 0x040fe20000400000 */
[----:B------:R-:W-:Y:S01]  /*6a30*/  FMUL R5, R24, R12 ;  /* 0x0000000c18057220 */ /* 0x000fe20000400000 */
[C---:B------:R-:W-:Y:S01]  /*6a40*/  FFMA R28, R27.reuse, R3, R0 ;  /* 0x000000031b1c7223 */ /* 0x040fe20000000000 */
[----:B------:R-:W-:Y:S01]  /*6a50*/  LOP3.LUT R3, R46, 0xffffe000, RZ, 0xc0, !PT ;  /* 0xffffe0002e037812 */ /* 0x000fe200078ec0ff */
[----:B------:R-:W-:Y:S01]  /*6a60*/  FFMA R29, R27, R4, R2 ;  /* 0x000000041b1d7223 */ /* 0x000fe20000000002 */
[----:B------:R-:W-:Y:S01]  /*6a70*/  LOP3.LUT R4, R47, 0xffffe000, RZ, 0xc0, !PT ;  /* 0xffffe0002f047812 */ /* 0x000fe200078ec0ff */
[C---:B------:R-:W-:Y:S01]  /*6a80*/  FMUL R0, R24.reuse, R6 ;  /* 0x0000000618007220 */ /* 0x040fe20000400000 */
[----:B------:R-:W-:Y:S01]  /*6a90*/  F2FP.TF32.F32.PACK_B R28, R28 ;  /* 0x0000001cff1c723e */ /* 0x000fe200024050ff */
[C---:B------:R-:W-:Y:S01]  /*6aa0*/  FMUL R2, R24.reuse, R7 ;  /* 0x0000000718027220 */ /* 0x040fe20000400000 */
[----:B------:R-:W-:Y:S01]  /*6ab0*/  F2FP.TF32.F32.PACK_B R29, R29 ;  /* 0x0000001dff1d723e */ /* 0x000fe200024050ff */
[C---:B------:R-:W-:Y:S01]  /*6ac0*/  FFMA R30, R27.reuse, R3, R0 ;  /* 0x000000031b1e7223 */ /* 0x040fe20000000000 */
[C---:B------:R-:W-:Y:S01]  /*6ad0*/  FMUL R0, R24.reuse, R8 ;  /* 0x0000000818007220 */ /* 0x040fe20000400000 */
[C---:B------:R-:W-:Y:S01]  /*6ae0*/  FFMA R31, R27.reuse, R4, R2 ;  /* 0x000000041b1f7223 */ /* 0x040fe20000000002 */
[C---:B------:R-:W-:Y:S01]  /*6af0*/  FMUL R2, R24.reuse, R9 ;  /* 0x0000000918027220 */ /* 0x040fe20000400000 */
[C---:B------:R-:W-:Y:S01]  /*6b00*/  FMUL R3, R24.reuse, R10 ;  /* 0x0000000a18037220 */ /* 0x040fe20000400000 */
[----:B------:R-:W-:Y:S01]  /*6b10*/  F2FP.TF32.F32.PACK_B R30, R30 ;  /* 0x0000001eff1e723e */ /* 0x000fe200024050ff */
[C---:B------:R-:W-:Y:S01]  /*6b20*/  FMUL R9, R24.reuse, R16 ;  /* 0x0000001018097220 */ /* 0x040fe20000400000 */
[----:B------:R-:W-:Y:S01]  /*6b30*/  F2FP.TF32.F32.PACK_B R31, R31 ;  /* 0x0000001fff1f723e */ /* 0x000fe200024050ff */
[----:B------:R-:W-:Y:S01]  /*6b40*/  FFMA R16, R27, R20, R0 ;  /* 0x000000141b107223 */ /* 0x000fe20000000000 */
[----:B------:R-:W-:Y:S01]  /*6b50*/  LOP3.LUT R0, R35, 0xffffe000, RZ, 0xc0, !PT ;  /* 0xffffe00023007812 */ /* 0x000fe200078ec0ff */
[C---:B------:R-:W-:Y:S01]  /*6b60*/  FMUL R4, R24.reuse, R11 ;  /* 0x0000000b18047220 */ /* 0x040fe20000400000 */
[----:B------:R-:W-:Y:S01]  /*6b70*/  FMUL R10, R24, R17 ;  /* 0x00000011180a7220 */ /* 0x000fe20000400000 */
[C---:B------:R-:W-:Y:S01]  /*6b80*/  FFMA R17, R27.reuse, R21, R2 ;  /* 0x000000151b117223 */ /* 0x040fe20000000002 */
[----:B---3--:R-:W-:Y:S01]  /*6b90*/  LOP3.LUT R2, R36, 0xffffe000, RZ, 0xc0, !PT ;  /* 0xffffe00024027812 */ /* 0x008fe200078ec0ff */
[C---:B------:R-:W-:Y:S01]  /*6ba0*/  FMUL R11, R24.reuse, R18 ;  /* 0x00000012180b7220 */ /* 0x040fe20000400000 */
[----:B------:R-:W-:Y:S01]  /*6bb0*/  F2FP.TF32.F32.PACK_B R16, R16 ;  /* 0x00000010ff10723e */ /* 0x000fe200024050ff */
[----:B------:R-:W-:Y:S01]  /*6bc0*/  FFMA R18, R27, R26, R3 ;  /* 0x0000001a1b127223 */ /* 0x000fe20000000003 */
[----:B------:R-:W-:Y:S01]  /*6bd0*/  LOP3.LUT R3, R37, 0xffffe000, RZ, 0xc0, !PT ;  /* 0xffffe00025037812 */ /* 0x000fe200078ec0ff */
[----:B------:R-:W-:Y:S01]  /*6be0*/  FMUL R6, R24, R13 ;  /* 0x0000000d18067220 */ /* 0x000fe20000400000 */
[----:B------:R-:W-:Y:S01]  /*6bf0*/  LOP3.LUT R13, R38, 0xffffe000, RZ, 0xc0, !PT ;  /* 0xffffe000260d7812 */ /* 0x000fe200078ec0ff */
[C---:B------:R-:W-:Y:S01]  /*6c00*/  FMUL R7, R24.reuse, R14 ;  /* 0x0000000e18077220 */ /* 0x040fe20000400000 */
[----:B------:R-:W-:Y:S01]  /*6c10*/  LOP3.LUT R14, R39, 0xffffe000, RZ, 0xc0, !PT ;  /* 0xffffe000270e7812 */ /* 0x000fe200078ec0ff */
[----:B------:R-:W-:Y:S01]  /*6c20*/  FMUL R12, R24, R19 ;  /* 0x00000013180c7220 */ /* 0x000fe20000400000 */
[----:B------:R-:W-:Y:S01]  /*6c30*/  F2FP.TF32.F32.PACK_B R17, R17 ;  /* 0x00000011ff11723e */ /* 0x000fe200024050ff */
[----:B------:R1:W-:Y:S01]  /*6c40*/  STSM.16.M88.4 [R82+0x400], R28 ;  /* 0x0004001c52007844 */ /* 0x0003e20000000200 */
[----:B------:R-:W-:Y:S01]  /*6c50*/  F2FP.TF32.F32.PACK_B R18, R18 ;  /* 0x00000012ff12723e */ /* 0x000fe200024050ff */
[C---:B------:R-:W-:Y:S01]  /*6c60*/  FFMA R19, R27.reuse, R0, R4 ;  /* 0x000000001b137223 */ /* 0x040fe20000000004 */
[----:B------:R-:W-:Y:S01]  /*6c70*/  LOP3.LUT R0, R40, 0xffffe000, RZ, 0xc0, !PT ;  /* 0xffffe00028007812 */ /* 0x000fe200078ec0ff */
[C---:B------:R-:W-:Y:S01]  /*6c80*/  FFMA R4, R27.reuse, R2, R5 ;  /* 0x000000021b047223 */ /* 0x040fe20000000005 */
[----:B------:R-:W-:Y:S01]  /*6c90*/  FMUL R8, R24, R15 ;  /* 0x0000000f18087220 */ /* 0x000fe20000400000 */
[----:B------:R-:W-:Y:S01]  /*6ca0*/  FFMA R5, R27, R3, R6 ;  /* 0x000000031b057223 */ /* 0x000fe20000000006 */
[----:B------:R-:W-:Y:S01]  /*6cb0*/  LOP3.LUT R2, R41, 0xffffe000, RZ, 0xc0, !PT ;  /* 0xffffe00029027812 */ /* 0x000fe200078ec0ff */
[C---:B------:R-:W-:Y:S01]  /*6cc0*/  FFMA R6, R27.reuse, R13, R7 ;  /* 0x0000000d1b067223 */ /* 0x040fe20000000007 */
[----:B------:R-:W-:Y:S01]  /*6cd0*/  LOP3.LUT R3, R42, 0xffffe000, RZ, 0xc0, !PT ;  /* 0xffffe0002a037812 */ /* 0x000fe200078ec0ff */
[----:B------:R-:W-:Y:S01]  /*6ce0*/  FFMA R7, R27, R14, R8 ;  /* 0x0000000e1b077223 */ /* 0x000fe20000000008 */
[----:B------:R-:W-:Y:S01]  /*6cf0*/  LOP3.LUT R13, R43, 0xffffe000, RZ, 0xc0, !PT ;  /* 0xffffe0002b0d7812 */ /* 0x000fe200078ec0ff */
[C---:B------:R-:W-:Y:S01]  /*6d00*/  FFMA R8, R27.reuse, R0, R9 ;  /* 0x000000001b087223 */ /* 0x040fe20000000009 */
[----:B------:R-:W-:Y:S01]  /*6d10*/  F2FP.TF32.F32.PACK_B R19, R19 ;  /* 0x00000013ff13723e */ /* 0x000fe200024050ff */
[C---:B------:R-:W-:Y:S01]  /*6d20*/  FFMA R9, R27.reuse, R2, R10 ;  /* 0x000000021b097223 */ /* 0x040fe2000000000a */
[C---:B------:R-:W-:Y:S01]  /*6d30*/  FFMA R10, R27.reuse, R3, R11 ;  /* 0x000000031b0a7223 */ /* 0x040fe2000000000b */
[----:B------:R-:W-:Y:S01]  /*6d40*/  FFMA R11, R27, R13, R12 ;  /* 0x0000000d1b0b7223 */ /* 0x000fe2000000000c */
[----:B------:R-:W-:Y:S01]  /*6d50*/  F2FP.TF32.F32.PACK_B R4, R4 ;  /* 0x00000004ff04723e */ /* 0x000fe200024050ff */
[----:B------:R1:W-:Y:S01]  /*6d60*/  STSM.16.M88.4 [R81+0x400], R16 ;  /* 0x0004001051007844 */ /* 0x0003e20000000200 */
[----:B------:R-:W-:Y:S02]  /*6d70*/  F2FP.TF32.F32.PACK_B R5, R5 ;  /* 0x00000005ff05723e */ /* 0x000fe400024050ff */
[----:B------:R-:W-:Y:S02]  /*6d80*/  F2FP.TF32.F32.PACK_B R6, R6 ;  /* 0x00000006ff06723e */ /* 0x000fe400024050ff */
[----:B------:R-:W-:Y:S02]  /*6d90*/  F2FP.TF32.F32.PACK_B R7, R7 ;  /* 0x00000007ff07723e */ /* 0x000fe400024050ff */
[----:B------:R-:W-:Y:S02]  /*6da0*/  F2FP.TF32.F32.PACK_B R8, R8 ;  /* 0x00000008ff08723e */ /* 0x000fe400024050ff */
[----:B------:R-:W-:Y:S01]  /*6db0*/  F2FP.TF32.F32.PACK_B R9, R9 ;  /* 0x00000009ff09723e */ /* 0x000fe200024050ff */
[----:B------:R1:W-:Y:S01]  /*6dc0*/  STSM.16.M88.4 [R83], R4 ;  /* 0x0000000453007844 */ /* 0x0003e20000000200 */
[----:B------:R-:W-:Y:S02]  /*6dd0*/  F2FP.TF32.F32.PACK_B R10, R10 ;  /* 0x0000000aff0a723e */ /* 0x000fe400024050ff */
[----:B------:R-:W-:Y:S05]  /*6de0*/  F2FP.TF32.F32.PACK_B R11, R11 ;  /* 0x0000000bff0b723e */ /* 0x000fea00024050ff */
[----:B------:R1:W-:Y:S01]  /*6df0*/  STSM.16.M88.4 [R85], R8 ;  /* 0x0000000855007844 */ /* 0x0003e20000000200 */
[----:B------:R-:W-:Y:S01]  /*6e00*/  @!PT LDS RZ, [RZ] ;  /* 0x00000000fffff984 */ /* 0x000fe20000000800 */
[----:B------:R-:W-:Y:S01]  /*6e10*/  @!PT LDS RZ, [RZ] ;  /* 0x00000000fffff984 */ /* 0x000fe20000000800 */
[----:B------:R-:W-:Y:S01]  /*6e20*/  @!PT LDS RZ, [RZ] ;  /* 0x00000000fffff984 */ /* 0x000fe20000000800 */
[----:B------:R-:W-:Y:S01]  /*6e30*/  @!PT LDS RZ, [RZ] ;  /* 0x00000000fffff984 */ /* 0x000fe20000000800 */
[----:B------:R2:W-:Y:S07]  /*6e40*/  MEMBAR.ALL.CTA ;  /* 0x0000000000007992 */ /* 0x0005ee0000008000 */
[----:B--2---:R-:W2:Y:S02]  /*6e50*/  FENCE.VIEW.ASYNC.S ;  /* 0x00000000000073c6 */ /* 0x004ea40000000000 */
[----:B--2---:R-:W-:Y:S06]  /*6e60*/  BAR.SYNC.DEFER_BLOCKING 0x1, 0x80 ;  /* 0x0042000000007b1d */ /* 0x004fec0000010000 */
[----:B------:R-:W-:Y:S05]  /*6e70*/  @P1 BRA `(.L_x_95) ;  /* 0x0000000000341947 */ /* 0x000fea0003800000 */
[----:B------:R-:W2:Y:S01]  /*6e80*/  LDCU.64 UR6, c[0x0][0x348] ;  /* 0x00006900ff0677ac */ /* 0x000ea20008000a00 */
[----:B------:R-:W-:Y:S02]  /*6e90*/  R2UR UR42, R77 ;  /* 0x000000004d2a72ca */ /* 0x000fe400000e0000 */
[----:B------:R-:W-:Y:S01]  /*6ea0*/  R2UR UR43, R76 ;  /* 0x000000004c2b72ca */ /* 0x000fe200000e0000 */
[----:B------:R-:W-:Y:S01]  /*6eb0*/  UIADD3 UR4, UPT, UPT, UR49, 0x400, URZ ;  /* 0x0000040031047890 */ /* 0x000fe2000fffe0ff */
[----:B------:R-:W-:Y:S02]  /*6ec0*/  R2UR UR44, R74 ;  /* 0x000000004a2c72ca */ /* 0x000fe400000e0000 */
[----:B------:R-:W-:Y:S03]  /*6ed0*/  R2UR UR45, R75 ;  /* 0x000000004b2d72ca */ /* 0x000fe600000e0000 */
[----:B------:R-:W-:Y:S05]  /*6ee0*/  IMAD.U32 R71, RZ, RZ, UR4 ;  /* 0x00000004ff477e24 */ /* 0x000fea000f8e00ff */
[----:B------:R-:W-:Y:S01]  /*6ef0*/  R2UR UR40, R71 ;  /* 0x00000000472872ca */ /* 0x000fe200000e0000 */
[----:B--2---:R-:W-:Y:S04]  /*6f00*/  UIADD3 UR4, UP0, UPT, UR6, 0x780, URZ ;  /* 0x0000078006047890 */ /* 0x004fe8000ff1e0ff */
[----:B------:R-:W-:Y:S09]  /*6f10*/  UIADD3.X UR5, UPT, UPT, URZ, UR7, URZ, UP0, !UPT ;  /* 0x00000007ff057290 */ /* 0x000ff200087fe4ff */
[----:B------:R2:W-:Y:S01]  /*6f20*/  UTMASTG.5D.IM2COL [UR40], [UR4] ;  /* 0x00000028040073b5 */ /* 0x0005e20008060000 */
[----:B------:R0:W-:Y:S01]  /*6f30*/  UTMACMDFLUSH ;  /* 0x00000000000079b7 */ /* 0x0001e20000000000 */
[----:B--2---:R-:W-:Y:S04]  /*6f40*/  DEPBAR.LE SB0, 0x1 ;  /* 0x000080400000791a */ /* 0x004fe80000000000 */
.L_x_95:
[----:B------:R-:W-:Y:S05]  /*6f50*/  BSYNC.RECONVERGENT B0 ;  /* 0x0000000000007941 */ /* 0x000fea0003800200 */
.L_x_94:
[----:B------:R-:W-:Y:S01]  /*6f60*/  BAR.SYNC.DEFER_BLOCKING 0x1, 0x80 ;  /* 0x0042000000007b1d */ /* 0x000fe20000010000 */
[----:B------:R-:W-:Y:S01]  /*6f70*/  LEA R2, R86, UR49, 0x3 ;  /* 0x0000003156027c11 */ /* 0x000fe2000f8e18ff */
[----:B------:R-:W-:Y:S01]  /*6f80*/  UISETP.NE.AND UP0, UPT, UR53, URZ, UPT ;  /* 0x000000ff3500728c */ /* 0x000fe2000bf05270 */
[----:B-1----:R-:W-:Y:S08]  /*6f90*/  @P0 SHF.L.U32 R4, R60, 0x1f, RZ ;  /* 0x0000001f3c040819 */ /* 0x002ff000000006ff */
[----:B------:R-:W-:Y:S05]  /*6fa0*/  BRA.U !UP0, `(.L_x_96) ;  /* 0x0000000108287547 */ /* 0x000fea000b800000 */
[----:B------:R-:W1:Y:S01]  /*6fb0*/  S2R R0, SR_CgaCtaId ;  /* 0x0000000000007919 */ /* 0x000e620000008800 */
[----:B------:R-:W-:Y:S01]  /*6fc0*/  ISETP.NE.U32.OR P1, PT, R79, 0x1, !P6 ;  /* 0x000000014f00780c */ /* 0x000fe20007725470 */
[----:B------:R-:W-:Y:S01]  /*6fd0*/  IMAD.U32 R3, RZ, RZ, UR50 ;  /* 0x00000032ff037e24 */ /* 0x000fe2000f8e00ff */
[----:B------:R-:W-:Y:S04]  /*6fe0*/  UIADD3 UR4, UPT, UPT, UR50, 0x1, URZ ;  /* 0x0000000132047890 */ /* 0x000fe8000fffe0ff */
[----:B------:R-:W-:Y:S04]  /*6ff0*/  UISETP.NE.AND UP0, UPT, UR4, 0x4, UPT ;  /* 0x000000040400788c */ /* 0x000fe8000bf05270 */
[----:B------:R-:W-:Y:S03]  /*7000*/  USEL UR50, UR4, URZ, UP0 ;  /* 0x000000ff04327287 */ /* 0x000fe60008000000 */
[----:B------:R-:W-:Y:S05]  /*7010*/  @P1 LEA R3, R3, UR49, 0x3 ;  /* 0x0000003103031c11 */ /* 0x000fea000f8e18ff */
[----:B------:R-:W-:Y:S05]  /*7020*/  @P1 VIADD R3, R3, 0xa0 ;  /* 0x000000a003031836 */ /* 0x000fea0000000000 */
[----:B-1----:R-:W-:Y:S04]  /*7030*/  @P1 PRMT R0, R0, 0x654, R3 ;  /* 0x0000065400001816 */ /* 0x002fe80000000003 */
[----:B------:R1:W-:Y:S03]  /*7040*/  @P1 SYNCS.ARRIVE.TRANS64.RED.A1T0 RZ, [R0+URZ], RZ ;  /* 0x000000ff00ff19a7 */ /* 0x0003e600081004ff */
.L_x_96:
[----:B------:R-:W2:Y:S01]  /*7050*/  @P0 SYNCS.PHASECHK.TRANS64.TRYWAIT P1, [R2+URZ+0x80], R4 ;  /* 0x00008004020005a7 */ /* 0x000ea200080211ff */
[----:B------:R-:W-:Y:S01]  /*7060*/  BSSY B1, `(.L_x_97) ;  /* 0x0000016000017945 */ /* 0x000fe20003800000 */
[----:B--2---:R-:W-:Y:S03]  /*7070*/  @P0 SEL R88, RZ, 0x1, !P1 ;  /* 0x00000001ff580807 */ /* 0x004fe60004800000 */
[----:B------:R-:W-:Y:S05]  /*7080*/  @!P0 BRA `(.L_x_98) ;  /* 0x00000000004c8947 */ /* 0x000fea0003800000 */
[----:B------:R-:W-:Y:S01]  /*7090*/  ISETP.NE.U32.AND P0, PT, R89, 0x1, PT ;  /* 0x000000015900780c */ /* 0x000fe20003f05070 */
[----:B------:R-:W-:Y:S01]  /*70a0*/  BSSY B0, `(.L_x_99) ;  /* 0x0000009000007945 */ /* 0x000fe20003800000 */
[----:B------:R-:W-:Y:S11]  /*70b0*/  ISETP.NE.AND P1, PT, R88, RZ, PT ;  /* 0x000000ff5800720c */ /* 0x000ff60003f25270 */
[----:B------:R-:W-:Y:S05]  /*70c0*/  @P0 IMAD R5, R86, 0x2000, R87 ;  /* 0x0000200056050824 */ /* 0x000fea00078e0257 */
[----:B------:R-:W-:Y:S05]  /*70d0*/  @P0 IADD3 R4, PT, PT, R5, UR49, RZ ;  /* 0x0000003105040c10 */ /* 0x000fea000fffe0ff */
[----:B------:R-:W-:Y:S01]  /*70e0*/  @P0 IMAD.IADD R3, R91, 0x1, R4 ;  /* 0x000000015b030824 */ /* 0x000fe200078e0204 */
[----:B------:R-:W-:Y:S06]  /*70f0*/  @P1 BRA `(.L_x_100) ;  /* 0x00000000000c1947 */ /* 0x000fec0003800000 */
[----:B-1----:R-:W-:Y:S04]  /*7100*/  SHF.L.U32 R0, R60, 0x1f, RZ ;  /* 0x0000001f3c007819 */ /* 0x002fe800000006ff */
[----:B------:R-:W1:Y:S02]  /*7110*/  SYNCS.PHASECHK.TRANS64.TRYWAIT P1, [R2+URZ+0x80], R0 ;  /* 0x00008000020075a7 */ /* 0x000e6400080211ff */
[----:B-1----:R-:W-:Y:S05]  /*7120*/  @!P1 BRA `(.L_x_101) ;  /* 0x0000002800589947 */ /* 0x002fea0003800000 */
.L_x_100:
[----:B------:R-:W-:Y:S05]  /*7130*/  BSYNC B0 ;  /* 0x0000000000007941 */ /* 0x000fea0003800000 */
.L_x_99:
[C---:B------:R-:W-:Y:S01]  /*7140*/  @P0 IADD3 R4, PT, PT, R72.reuse, R4, RZ ;  /* 0x0000000448040210 */ /* 0x040fe20007ffe0ff */
[----:B------:R-:W-:Y:S05]  /*7150*/  @P0 WARPSYNC.ALL ;  /* 0x0000000000000948 */ /* 0x000fea0003800000 */
[----:B------:R2:W3:Y:S01]  /*7160*/  @P0 LDSM.16.M88.4 R44, [R5+UR49+0x400] ;  /* 0x00040031052c083b */ /* 0x0004e20008000200 */
[----:B-1----:R-:W-:Y:S02]  /*7170*/  @P0 IADD3 R0, PT, PT, R72, R3, RZ ;  /* 0x0000000348000210 */ /* 0x002fe40007ffe0ff */
[----:B------:R-:W-:Y:S01]  /*7180*/  IADD3 R86, PT, PT, R86, 0x1, RZ ;  /* 0x0000000156567810 */ /* 0x000fe20007ffe0ff */
[----:B------:R2:W4:Y:S04]  /*7190*/  @P0 LDSM.16.M88.4 R32, [R4+0x400] ;  /* 0x000400000420083b */ /* 0x0005280000000200 */
[----:B------:R2:W1:Y:S04]  /*71a0*/  @P0 LDSM.16.M88.4 R36, [R3+0x400] ;  /* 0x000400000324083b */ /* 0x0004680000000200 */
[----:B------:R2:W1:Y:S02]  /*71b0*/  @P0 LDSM.16.M88.4 R40, [R0+0x400] ;  /* 0x000400000028083b */ /* 0x0004640000000200 */
.L_x_98:
[----:B------:R-:W-:Y:S05]  /*71c0*/  BSYNC B1 ;  /* 0x0000000000017941 */ /* 0x000fea0003800000 */
.L_x_97:
[----:B-12---:R-:W-:Y:S05]  /*71d0*/  VIADD R0, R25, 0x20 ;  /* 0x0000002019007836 */ /* 0x006fea0000000000 */
[----:B------:R-:W-:Y:S04]  /*71e0*/  SHF.R.U32.HI R0, RZ, 0x15, R0 ;  /* 0x00000015ff007819 */ /* 0x000fe80000011600 */
[----:B------:R-:W-:Y:S11]  /*71f0*/  LOP3.LUT P0, RZ, R0, 0x3, R64, 0x48, !PT ;  /* 0x0000000300ff7812 */ /* 0x000ff60007804840 */
[----:B------:R-:W-:Y:S02]  /*7200*/  @!UPT UIADD3 URZ, UPT, UPT, URZ, URZ, URZ ;  /* 0x000000fffffff290 */ /* 0x000fe4000fffe0ff */
[----:B------:R-:W-:Y:S05]  /*7210*/  @!P0 BRA `(.L_x_102) ;  /* 0x0000000000408947 */ /* 0x000fea0003800000 */
[----:B------:R-:W1:Y:S01]  /*7220*/  LDCU.64 UR8, c[0x4][0x70] ;  /* 0x01000e00ff0877ac */ /* 0x000e620008000a00 */
[----:B------:R-:W-:Y:S01]  /*7230*/  MOV R3, 0x0 ;  /* 0x0000000000037802 */ /* 0x000fe20000000f00 */
[----:B------:R-:W-:Y:S02]  /*7240*/  HFMA2 R12, -RZ, RZ, 0, 5.9604644775390625e-08 ;  /* 0x00000001ff0c7431 */ /* 0x000fe400000001ff */
[----:B------:R-:W-:Y:S02]  /*7250*/  IMAD.MOV.U32 R8, RZ, RZ, 0x192 ;  /* 0x00000192ff087424 */ /* 0x000fe400078e00ff */
[----:B------:R-:W-:Y:S01]  /*7260*/  IMAD.MOV.U32 R13, RZ, RZ, RZ ;  /* 0x000000ffff0d7224 */ /* 0x000fe200078e00ff */
[----:B------:R-:W2:Y:S01]  /*7270*/  LDCU.64 UR6, c[0x4][0x78] ;  /* 0x01000f00ff0677ac */ /* 0x000ea20008000a00 */
[----:B------:R-:W3:Y:S01]  /*7280*/  LDC.64 R2, c[0x4][R3] ;  /* 0x0100000003027b82 */ /* 0x000ee20000000a00 */
[----:B------:R-:W5:Y:S01]  /*7290*/  LDCU.64 UR4, c[0x4][0x10] ;  /* 0x01000200ff0477ac */ /* 0x000f620008000a00 */
[----:B-1----:R-:W-:Y:S01]  /*72a0*/  MOV R5, UR9 ;  /* 0x0000000900057c02 */ /* 0x002fe20008000f00 */
[----:B------:R-:W-:Y:S01]  /*72b0*/  IMAD.U32 R4, RZ, RZ, UR8 ;  /* 0x00000008ff047e24 */ /* 0x000fe2000f8e00ff */
[----:B--2---:R-:W-:Y:S01]  /*72c0*/  MOV R7, UR7 ;  /* 0x0000000700077c02 */ /* 0x004fe20008000f00 */
[----:B------:R-:W-:Y:S01]  /*72d0*/  IMAD.U32 R6, RZ, RZ, UR6 ;  /* 0x00000006ff067e24 */ /* 0x000fe2000f8e00ff */
[----:B-----5:R-:W-:Y:S01]  /*72e0*/  MOV R11, UR5 ;  /* 0x00000005000b7c02 */ /* 0x020fe20008000f00 */
[----:B------:R-:W-:Y:S02]  /*72f0*/  IMAD.U32 R10, RZ, RZ, UR4 ;  /* 0x00000004ff0a7e24 */ /* 0x000fe4000f8e00ff */
[----:B------:R-:W-:Y:S07]  /*7300*/  LEPC R20, `(.L_x_102) ;  /* 0x000000001014794e */ /* 0x000fee0000000000 */
[----:B---34-:R-:W-:Y:S05]  /*7310*/  CALL.ABS.NOINC R2 ;  /* 0x0000000002007343 */ /* 0x018fea0003c00000 */
.L_x_102:
[----:B---3--:R-:W-:Y:S01]  /*7320*/  LOP3.LUT R3, R44, 0xffffe000, RZ, 0xc0, !PT ;  /* 0xffffe0002c037812 */ /* 0x008fe200078ec0ff */
[----:B------:R-:W-:Y:S05]  /*7330*/  WARPSYNC.ALL ;  /* 0x0000000000007948 */ /* 0x000fea0003800000 */
[----:B------:R-:W-:Y:S01]  /*7340*/  R2UR UR4, R25 ;  /* 0x00000000190472ca */ /* 0x000fe200000e0000 */
[----:B------:R-:W1:Y:S01]  /*7350*/  S2R R90, SR_CgaCtaId ;  /* 0x00000000005a7919 */ /* 0x000e620000008800 */
[----:B----4-:R-:W-:Y:S01]  /*7360*/  LOP3.LUT R20, R32, 0xffffe000, RZ, 0xc0, !PT ;  /* 0xffffe00020147812 */ /* 0x010fe200078ec0ff */
[----:B------:R-:W-:Y:S01]  /*7370*/  BSSY.RECONVERGENT B0, `(.L_x_103) ;  /* 0x0000061000007945 */ /* 0x000fe20003800200 */
[----:B------:R-:W-:Y:S02]  /*7380*/  ISETP.NE.AND P6, PT, R80, RZ, PT ;  /* 0x000000ff5000720c */ /* 0x000fe40003fc5270 */
[----:B------:R-:W-:Y:S02]  /*7390*/  ISETP.NE.AND P1, PT, R62, RZ, PT ;  /* 0x000000ff3e00720c */ /* 0x000fe40003f25270 */
[----:B------:R-:W-:Y:S05]  /*73a0*/  ISETP.NE.U32.OR P0, PT, R79, 0x1, !P6 ;  /* 0x000000014f00780c */ /* 0x000fea0007705470 */
[----:B------:R-:W2:Y:S02]  /*73b0*/  LDTM.16dp128bit.x8 R4, tmem[UR4+0x20] ;  /* 0x00002004000479ee */ /* 0x000ea40008180000 */
[C---:B--2---:R-:W-:Y:S01]  /*73c0*/  FMUL R0, R24.reuse, R4 ;  /* 0x0000000418007220 */ /* 0x044fe20000400000 */
        /* <DEDUP_REMOVED lines=17> */
[----:B------:R-:W-:Y:S01]  /*74e0*/  FFMA R16, R27, R20, R0 ;  /* 0x000000141b107223 */ /* 0x000fe20000000000 */
[----:B------:R-:W-:Y:S01]  /*74f0*/  LOP3.LUT R0, R33, 0xffffe000, RZ, 0xc0, !PT ;  /* 0xffffe00021007812 */ /* 0x000fe200078ec0ff */
[----:B------:R-:W-:Y:S01]  /*7500*/  FMUL R6, R24, R13 ;  /* 0x0000000d18067220 */ /* 0x000fe20000400000 */
[----:B------:R-:W-:Y:S01]  /*7510*/  LOP3.LUT R13, R34, 0xffffe000, RZ, 0xc0, !PT ;  /* 0xffffe000220d7812 */ /* 0x000fe200078ec0ff */
[C---:B------:R-:W-:Y:S01]  /*7520*/  FMUL R3, R24.reuse, R10 ;  /* 0x0000000a18037220 */ /* 0x040fe20000400000 */
[----:B------:R-:W-:Y:S01]  /*7530*/  F2FP.TF32.F32.PACK_B R31, R31 ;  /* 0x0000001fff1f723e */ /* 0x000fe200024050ff */
[C---:B------:R-:W-:Y:S01]  /*7540*/  FMUL R7, R24.reuse, R14 ;  /* 0x0000000e18077220 */ /* 0x040fe20000400000 */
[----:B------:R-:W-:Y:S01]  /*7550*/  LOP3.LUT R14, R35, 0xffffe000, RZ, 0xc0, !PT ;  /* 0xffffe000230e7812 */ /* 0x000fe200078ec0ff */
[----:B------:R-:W-:Y:S01]  /*7560*/  FMUL R8, R24, R15 ;  /* 0x0000000f18087220 */ /* 0x000fe20000400000 */
[----:B------:R-:W-:Y:S01]  /*7570*/  LOP3.LUT R15, R36, 0xffffe000, RZ, 0xc0, !PT ;  /* 0xffffe000240f7812 */ /* 0x000fe200078ec0ff */
[C---:B------:R-:W-:Y:S01]  /*7580*/  FMUL R10, R24.reuse, R17 ;  /* 0x00000011180a7220 */ /* 0x040fe20000400000 */
[----:B------:R-:W-:Y:S01]  /*7590*/  F2FP.TF32.F32.PACK_B R16, R16 ;  /* 0x00000010ff10723e */ /* 0x000fe200024050ff */
[----:B------:R-:W-:Y:S01]  /*75a0*/  FFMA R17, R27, R0, R2 ;  /* 0x000000001b117223 */ /* 0x000fe20000000002 */
[----:B------:R-:W-:Y:S01]  /*75b0*/  LOP3.LUT R0, R37, 0xffffe000, RZ, 0xc0, !PT ;  /* 0xffffe00025007812 */ /* 0x000fe200078ec0ff */
[----:B------:R-:W-:Y:S01]  /*75c0*/  FMUL R4, R24, R11 ;  /* 0x0000000b18047220 */ /* 0x000fe20000400000 */
[----:B------:R-:W-:Y:S01]  /*75d0*/  LOP3.LUT R2, R38, 0xffffe000, RZ, 0xc0, !PT ;  /* 0xffffe00026027812 */ /* 0x000fe200078ec0ff */
[----:B------:R-:W-:Y:S01]  /*75e0*/  FMUL R11, R24, R18 ;  /* 0x00000012180b7220 */ /* 0x000fe20000400000 */
[----:B------:R-:W-:Y:S01]  /*75f0*/  F2FP.TF32.F32.PACK_B R17, R17 ;  /* 0x00000011ff11723e */ /* 0x000fe200024050ff */
[----:B------:R-:W-:Y:S01]  /*7600*/  FFMA R18, R27, R13, R3 ;  /* 0x0000000d1b127223 */ /* 0x000fe20000000003 */
[----:B------:R-:W-:Y:S01]  /*7610*/  LOP3.LUT R3, R42, 0xffffe000, RZ, 0xc0, !PT ;  /* 0xffffe0002a037812 */ /* 0x000fe200078ec0ff */
[----:B------:R-:W-:Y:S01]  /*7620*/  FMUL R12, R24, R19 ;  /* 0x00000013180c7220 */ /* 0x000fe20000400000 */
[----:B------:R-:W-:Y:S01]  /*7630*/  LOP3.LUT R13, R43, 0xffffe000, RZ, 0xc0, !PT ;  /* 0xffffe0002b0d7812 */ /* 0x000fe200078ec0ff */
[C---:B------:R-:W-:Y:S01]  /*7640*/  FFMA R19, R27.reuse, R14, R4 ;  /* 0x0000000e1b137223 */ /* 0x040fe20000000004 */
[----:B------:R-:W-:Y:S01]  /*7650*/  F2FP.TF32.F32.PACK_B R18, R18 ;  /* 0x00000012ff12723e */ /* 0x000fe200024050ff */
[C---:B------:R-:W-:Y:S01]  /*7660*/  FFMA R4, R27.reuse, R15, R5 ;  /* 0x0000000f1b047223 */ /* 0x040fe20000000005 */
[----:B------:R-:W-:Y:S01]  /*7670*/  FFMA R5, R27, R0, R6 ;  /* 0x000000001b057223 */ /* 0x000fe20000000006 */
[----:B------:R-:W-:Y:S01]  /*7680*/  LOP3.LUT R0, R39, 0xffffe000, RZ, 0xc0, !PT ;  /* 0xffffe00027007812 */ /* 0x000fe200078ec0ff */
[C---:B------:R-:W-:Y:S01]  /*7690*/  FFMA R6, R27.reuse, R2, R7 ;  /* 0x000000021b067223 */ /* 0x040fe20000000007 */
[----:B------:R-:W-:Y:S01]  /*76a0*/  LOP3.LUT R2, R40, 0xffffe000, RZ, 0xc0, !PT ;  /* 0xffffe00028027812 */ /* 0x000fe200078ec0ff */
[----:B------:R2:W-:Y:S01]  /*76b0*/  STSM.16.M88.4 [R82+0x2400], R28 ;  /* 0x0024001c52007844 */ /* 0x0005e20000000200 */
[----:B------:R-:W-:Y:S01]  /*76c0*/  F2FP.TF32.F32.PACK_B R19, R19 ;  /* 0x00000013ff13723e */ /* 0x000fe200024050ff */
[----:B------:R-:W-:Y:S01]  /*76d0*/  FFMA R7, R27, R0, R8 ;  /* 0x000000001b077223 */ /* 0x000fe20000000008 */
[----:B------:R-:W-:Y:S01]  /*76e0*/  LOP3.LUT R0, R41, 0xffffe000, RZ, 0xc0, !PT ;  /* 0xffffe00029007812 */ /* 0x000fe200078ec0ff */
[C---:B------:R-:W-:Y:S01]  /*76f0*/  FFMA R8, R27.reuse, R2, R9 ;  /* 0x000000021b087223 */ /* 0x040fe20000000009 */
[----:B------:R-:W-:Y:S03]  /*7700*/  F2FP.TF32.F32.PACK_B R4, R4 ;  /* 0x00000004ff04723e */ /* 0x000fe600024050ff */
[----:B------:R2:W-:Y:S01]  /*7710*/  STSM.16.M88.4 [R81+0x2400], R16 ;  /* 0x0024001051007844 */ /* 0x0005e20000000200 */
[----:B------:R-:W-:Y:S01]  /*7720*/  F2FP.TF32.F32.PACK_B R5, R5 ;  /* 0x00000005ff05723e */ /* 0x000fe200024050ff */
[C---:B------:R-:W-:Y:S01]  /*7730*/  FFMA R9, R27.reuse, R0, R10 ;  /* 0x000000001b097223 */ /* 0x040fe2000000000a */
[C---:B------:R-:W-:Y:S01]  /*7740*/  FFMA R10, R27.reuse, R3, R11 ;  /* 0x000000031b0a7223 */ /* 0x040fe2000000000b */
[----:B------:R-:W-:Y:S01]  /*7750*/  FFMA R11, R27, R13, R12 ;  /* 0x0000000d1b0b7223 */ /* 0x000fe2000000000c */
[----:B------:R-:W-:Y:S01]  /*7760*/  F2FP.TF32.F32.PACK_B R6, R6 ;  /* 0x00000006ff06723e */ /* 0x000fe200024050ff */
[----:B------:R-:W-:Y:S01]  /*7770*/  IMAD.U32 R2, RZ, RZ, UR50 ;  /* 0x00000032ff027e24 */ /* 0x000fe2000f8e00ff */
[----:B------:R-:W-:Y:S02]  /*7780*/  F2FP.TF32.F32.PACK_B R7, R7 ;  /* 0x00000007ff07723e */ /* 0x000fe400024050ff */
[----:B------:R-:W-:Y:S02]  /*7790*/  F2FP.TF32.F32.PACK_B R8, R8 ;  /* 0x00000008ff08723e */ /* 0x000fe400024050ff */
[----:B------:R-:W-:Y:S01]  /*77a0*/  F2FP.TF32.F32.PACK_B R9, R9 ;  /* 0x00000009ff09723e */ /* 0x000fe200024050ff */
[----:B------:R2:W-:Y:S01]  /*77b0*/  STSM.16.M88.4 [R83+0x2000], R4 ;  /* 0x0020000453007844 */ /* 0x0005e20000000200 */
[----:B------:R-:W-:Y:S02]  /*77c0*/  F2FP.TF32.F32.PACK_B R10, R10 ;  /* 0x0000000aff0a723e */ /* 0x000fe400024050ff */
[----:B------:R-:W-:Y:S02]  /*77d0*/  F2FP.TF32.F32.PACK_B R11, R11 ;  /* 0x0000000bff0b723e */ /* 0x000fe400024050ff */
[----:B------:R-:W-:Y:S02]  /*77e0*/  @P0 LEA R2, R2, UR49, 0x3 ;  /* 0x0000003102020c11 */ /* 0x000fe4000f8e18ff */
[----:B------:R-:W-:Y:S01]  /*77f0*/  LEA R0, R86, UR49, 0x3 ;  /* 0x0000003156007c11 */ /* 0x000fe2000f8e18ff */
[----:B------:R2:W-:Y:S01]  /*7800*/  STSM.16.M88.4 [R85+0x2000], R8 ;  /* 0x0020000855007844 */ /* 0x0005e20000000200 */
[----:B------:R-:W-:Y:S01]  /*7810*/  @P0 SHF.L.U32 R3, R60, 0x1f, RZ ;  /* 0x0000001f3c030819 */ /* 0x000fe200000006ff */
[----:B------:R-:W-:Y:S01]  /*7820*/  @P0 VIADD R2, R2, 0xa0 ;  /* 0x000000a002020836 */ /* 0x000fe20000000000 */
[----:B------:R-:W-:Y:S01]  /*7830*/  @!PT LDS RZ, [RZ] ;  /* 0x00000000fffff984 */ /* 0x000fe20000000800 */
[----:B------:R-:W-:Y:S01]  /*7840*/  @!PT LDS RZ, [RZ] ;  /* 0x00000000fffff984 */ /* 0x000fe20000000800 */
[----:B------:R-:W-:Y:S01]  /*7850*/  @!PT LDS RZ, [RZ] ;  /* 0x00000000fffff984 */ /* 0x000fe20000000800 */
[----:B------:R-:W-:Y:S01]  /*7860*/  @!PT LDS RZ, [RZ] ;  /* 0x00000000fffff984 */ /* 0x000fe20000000800 */
[----:B------:R3:W-:Y:S06]  /*7870*/  MEMBAR.ALL.CTA ;  /* 0x0000000000007992 */ /* 0x0007ec0000008000 */
[----:B---3--:R-:W3:Y:S01]  /*7880*/  FENCE.VIEW.ASYNC.S ;  /* 0x00000000000073c6 */ /* 0x008ee20000000000 */
[----:B-1----:R-:W-:Y:S01]  /*7890*/  @P0 PRMT R2, R90, 0x654, R2 ;  /* 0x000006545a020816 */ /* 0x002fe20000000002 */
[----:B---3--:R-:W-:Y:S06]  /*78a0*/  BAR.SYNC.DEFER_BLOCKING 0x1, 0x80 ;  /* 0x0042000000007b1d */ /* 0x008fec0000010000 */
[----:B------:R-:W-:Y:S05]  /*78b0*/  @P1 BRA `(.L_x_104) ;  /* 0x0000000000301947 */ /* 0x000fea0003800000 */
[----:B------:R-:W1:Y:S01]  /*78c0*/  LDCU.64 UR6, c[0x0][0x348] ;  /* 0x00006900ff0677ac */ /* 0x000e620008000a00 */
[----:B------:R-:W-:Y:S02]  /*78d0*/  R2UR UR10, R77 ;  /* 0x000000004d0a72ca */ /* 0x000fe400000e0000 */
[----:B------:R-:W-:Y:S01]  /*78e0*/  R2UR UR11, R76 ;  /* 0x000000004c0b72ca */ /* 0x000fe200000e0000 */
[----:B------:R-:W-:Y:S01]  /*78f0*/  UIADD3 UR9, UPT, UPT, UR41, 0x20, URZ ;  /* 0x0000002029097890 */ /* 0x000fe2000fffe0ff */
[----:B------:R-:W-:Y:S01]  /*7900*/  R2UR UR12, R74 ;  /* 0x000000004a0c72ca */ /* 0x000fe200000e0000 */
[----:B------:R-:W-:Y:S01]  /*7910*/  UIADD3 UR8, UPT, UPT, UR49, 0x2400, URZ ;  /* 0x0000240031087890 */ /* 0x000fe2000fffe0ff */
[----:B------:R-:W-:Y:S01]  /*7920*/  R2UR UR13, R75 ;  /* 0x000000004b0d72ca */ /* 0x000fe200000e0000 */
[----:B-1----:R-:W-:Y:S04]  /*7930*/  UIADD3 UR4, UP0, UPT, UR6, 0x780, URZ ;  /* 0x0000078006047890 */ /* 0x002fe8000ff1e0ff */
[----:B------:R-:W-:Y:S09]  /*7940*/  UIADD3.X UR5, UPT, UPT, URZ, UR7, URZ, UP0, !UPT ;  /* 0x00000007ff057290 */ /* 0x000ff200087fe4ff */
[----:B------:R1:W-:Y:S01]  /*7950*/  UTMASTG.5D.IM2COL [UR8], [UR4] ;  /* 0x00000008040073b5 */ /* 0x0003e20008060000 */
[----:B------:R0:W-:Y:S01]  /*7960*/  UTMACMDFLUSH ;  /* 0x00000000000079b7 */ /* 0x0001e20000000000 */
[----:B-1----:R-:W-:Y:S04]  /*7970*/  DEPBAR.LE SB0, 0x1 ;  /* 0x000080400000791a */ /* 0x002fe80000000000 */
.L_x_104:
[----:B------:R-:W-:Y:S05]  /*7980*/  BSYNC.RECONVERGENT B0 ;  /* 0x0000000000007941 */ /* 0x000fea0003800200 */
.L_x_103:
[----:B------:R-:W-:Y:S01]  /*7990*/  BAR.SYNC.DEFER_BLOCKING 0x1, 0x80 ;  /* 0x0042000000007b1d */ /* 0x000fe20000010000 */
[----:B------:R-:W-:Y:S04]  /*79a0*/  UIADD3 UR4, UPT, UPT, UR50, 0x1, URZ ;  /* 0x0000000132047890 */ /* 0x000fe8000fffe0ff */
[----:B------:R-:W-:Y:S04]  /*79b0*/  UISETP.NE.AND UP0, UPT, UR4, 0x4, UPT ;  /* 0x000000040400788c */ /* 0x000fe8000bf05270 */
[----:B------:R-:W-:Y:S01]  /*79c0*/  USEL UR40, UR4, URZ, UP0 ;  /* 0x000000ff04287287 */ /* 0x000fe20008000000 */
[----:B------:R1:W-:Y:S01]  /*79d0*/  @P0 SYNCS.ARRIVE.TRANS64.RED.A1T0 RZ, [R2+URZ], RZ ;  /* 0x000000ff02ff09a7 */ /* 0x0003e200081004ff */
[----:B------:R-:W-:Y:S01]  /*79e0*/  BSSY B1, `(.L_x_105) ;  /* 0x0000017000017945 */ /* 0x000fe20003800000 */
[----:B------:R-:W3:Y:S02]  /*79f0*/  @P0 SYNCS.PHASECHK.TRANS64.TRYWAIT P1, [R0+URZ+0x80], R3 ;  /* 0x00008003000005a7 */ /* 0x000ee400080211ff */
[----:B---3--:R-:W-:Y:S01]  /*7a00*/  @P0 SEL R88, RZ, 0x1, !P1 ;  /* 0x00000001ff580807 */ /* 0x008fe20004800000 */
[----:B-1----:R-:W-:Y:S06]  /*7a10*/  @!P0 BRA `(.L_x_106) ;  /* 0x00000000004c8947 */ /* 0x002fec0003800000 */
[----:B------:R-:W-:Y:S01]  /*7a20*/  ISETP.NE.U32.AND P0, PT, R89, 0x1, PT ;  /* 0x000000015900780c */ /* 0x000fe20003f05070 */
[----:B------:R-:W-:Y:S01]  /*7a30*/  BSSY B0, `(.L_x_107) ;  /* 0x0000009000007945 */ /* 0x000fe20003800000 */
[----:B------:R-:W-:Y:S11]  /*7a40*/  ISETP.NE.AND P1, PT, R88, RZ, PT ;  /* 0x000000ff5800720c */ /* 0x000ff60003f25270 */
[----:B--2---:R-:W-:Y:S05]  /*7a50*/  @P0 IMAD R4, R86, 0x2000, R87 ;  /* 0x0000200056040824 */ /* 0x004fea00078e0257 */
[----:B------:R-:W-:Y:S05]  /*7a60*/  @P0 IADD3 R3, PT, PT, R4, UR49, RZ ;  /* 0x0000003104030c10 */ /* 0x000fea000fffe0ff */
[----:B------:R-:W-:Y:S01]  /*7a70*/  @P0 IMAD.IADD R2, R91, 0x1, R3 ;  /* 0x000000015b020824 */ /* 0x000fe200078e0203 */
[----:B------:R-:W-:Y:S06]  /*7a80*/  @P1 BRA `(.L_x_108) ;  /* 0x00000000000c1947 */ /* 0x000fec0003800000 */
[----:B------:R-:W-:Y:S04]  /*7a90*/  SHF.L.U32 R5, R60, 0x1f, RZ ;  /* 0x0000001f3c057819 */ /* 0x000fe800000006ff */
[----:B------:R-:W1:Y:S02]  /*7aa0*/  SYNCS.PHASECHK.TRANS64.TRYWAIT P1, [R0+URZ+0x80], R5 ;  /* 0x00008005000075a7 */ /* 0x000e6400080211ff */
[----:B-1----:R-:W-:Y:S05]  /*7ab0*/  @!P1 BRA `(.L_x_109) ;  /* 0x0000002000089947 */ /* 0x002fea0003800000 */
.L_x_108:
[----:B------:R-:W-:Y:S05]  /*7ac0*/  BSYNC B0 ;  /* 0x0000000000007941 */ /* 0x000fea0003800000 */
.L_x_107:
[C---:B------:R-:W-:Y:S01]  /*7ad0*/  @P0 IADD3 R3, PT, PT, R72.reuse, R3, RZ ;  /* 0x0000000348030210 */ /* 0x040fe20007ffe0ff */
[----:B------:R-:W-:Y:S05]  /*7ae0*/  @P0 WARPSYNC.ALL ;  /* 0x0000000000000948 */ /* 0x000fea0003800000 */
[----:B------:R3:W4:Y:S01]  /*7af0*/  @P0 LDSM.16.M88.4 R44, [R4+UR49+0x400] ;  /* 0x00040031042c083b */ /* 0x0007220008000200 */
[----:B-1----:R-:W-:Y:S02]  /*7b00*/  @P0 IADD3 R0, PT, PT, R72, R2, RZ ;  /* 0x0000000248000210 */ /* 0x002fe40007ffe0ff */
[----:B------:R-:W-:Y:S01]  /*7b10*/  IADD3 R86, PT, PT, R86, 0x1, RZ ;  /* 0x0000000156567810 */ /* 0x000fe20007ffe0ff */
[----:B------:R3:W1:Y:S04]  /*7b20*/  @P0 LDSM.16.M88.4 R32, [R3+0x400] ;  /* 0x000400000320083b */ /* 0x0006680000000200 */
[----:B------:R3:W2:Y:S04]  /*7b30*/  @P0 LDSM.16.M88.4 R36, [R2+0x400] ;  /* 0x000400000224083b */ /* 0x0006a80000000200 */
[----:B------:R3:W1:Y:S02]  /*7b40*/  @P0 LDSM.16.M88.4 R40, [R0+0x400] ;  /* 0x000400000028083b */ /* 0x0006640000000200 */
.L_x_106:
[----:B------:R-:W-:Y:S05]  /*7b50*/  BSYNC B1 ;  /* 0x0000000000017941 */ /* 0x000fea0003800000 */
.L_x_105:
[----:B---3--:R-:W-:Y:S05]  /*7b60*/  VIADD R0, R25, 0x40 ;  /* 0x0000004019007836 */ /* 0x008fea0000000000 */
[----:B------:R-:W-:Y:S04]  /*7b70*/  SHF.R.U32.HI R0, RZ, 0x15, R0 ;  /* 0x00000015ff007819 */ /* 0x000fe80000011600 */
[----:B------:R-:W-:Y:S11]  /*7b80*/  LOP3.LUT P0, RZ, R0, 0x3, R64, 0x48, !PT ;  /* 0x0000000300ff7812 */ /* 0x000ff60007804840 */
[----:B------:R-:W-:Y:S02]  /*7b90*/  @!UPT UIADD3 URZ, UPT, UPT, URZ, URZ, URZ ;  /* 0x000000fffffff290 */ /* 0x000fe4000fffe0ff */
[----:B------:R-:W-:Y:S05]  /*7ba0*/  @!P0 BRA `(.L_x_110) ;  /* 0x0000000000408947 */ /* 0x000fea0003800000 */
[----:B------:R-:W3:Y:S01]  /*7bb0*/  LDCU.64 UR8, c[0x4][0x70] ;  /* 0x01000e00ff0877ac */ /* 0x000ee20008000a00 */
[----:B------:R-:W-:Y:S01]  /*7bc0*/  MOV R3, 0x0 ;  /* 0x0000000000037802 */ /* 0x000fe20000000f00 */
[----:B------:R-:W-:Y:S02]  /*7bd0*/  HFMA2 R12, -RZ, RZ, 0, 5.9604644775390625e-08 ;  /* 0x00000001ff0c7431 */ /* 0x000fe400000001ff */
[----:B--2---:R-:W-:Y:S02]  /*7be0*/  IMAD.MOV.U32 R8, RZ, RZ, 0x192 ;  /* 0x00000192ff087424 */ /* 0x004fe400078e00ff */
[----:B------:R-:W-:Y:S01]  /*7bf0*/  IMAD.MOV.U32 R13, RZ, RZ, RZ ;  /* 0x000000ffff0d7224 */ /* 0x000fe200078e00ff */
[----:B------:R-:W2:Y:S01]  /*7c00*/  LDCU.64 UR6, c[0x4][0x78] ;  /* 0x01000f00ff0677ac */ /* 0x000ea20008000a00 */
[----:B------:R-:W1:Y:S01]  /*7c10*/  LDC.64 R2, c[0x4][R3] ;  /* 0x0100000003027b82 */ /* 0x000e620000000a00 */
[----:B------:R-:W5:Y:S01]  /*7c20*/  LDCU.64 UR4, c[0x4][0x10] ;  /* 0x01000200ff0477ac */ /* 0x000f620008000a00 */
[----:B---3--:R-:W-:Y:S01]  /*7c30*/  MOV R5, UR9 ;  /* 0x0000000900057c02 */ /* 0x008fe20008000f00 */
[----:B------:R-:W-:Y:S01]  /*7c40*/  IMAD.U32 R4, RZ, RZ, UR8 ;  /* 0x00000008ff047e24 */ /* 0x000fe2000f8e00ff */
[----:B--2---:R-:W-:Y:S01]  /*7c50*/  MOV R7, UR7 ;  /* 0x0000000700077c02 */ /* 0x004fe20008000f00 */
[----:B------:R-:W-:Y:S01]  /*7c60*/  IMAD.U32 R6, RZ, RZ, UR6 ;  /* 0x00000006ff067e24 */ /* 0x000fe2000f8e00ff */
[----:B-----5:R-:W-:Y:S01]  /*7c70*/  MOV R11, UR5 ;  /* 0x00000005000b7c02 */ /* 0x020fe20008000f00 */
[----:B------:R-:W-:Y:S02]  /*7c80*/  IMAD.U32 R10, RZ, RZ, UR4 ;  /* 0x00000004ff0a7e24 */ /* 0x000fe4000f8e00ff */
[----:B------:R-:W-:Y:S07]  /*7c90*/  LEPC R20, `(.L_x_110) ;  /* 0x000000001014794e */ /* 0x000fee0000000000 */
[----:B-1--4-:R-:W-:Y:S05]  /*7ca0*/  CALL.ABS.NOINC R2 ;  /* 0x0000000002007343 */ /* 0x012fea0003c00000 */
.L_x_110:
[----:B----4-:R-:W-:Y:S01]  /*7cb0*/  LOP3.LUT R20, R44, 0xffffe000, RZ, 0xc0, !PT ;  /* 0xffffe0002c147812 */ /* 0x010fe200078ec0ff */
[----:B------:R-:W-:Y:S05]  /*7cc0*/  WARPSYNC.ALL ;  /* 0x0000000000007948 */ /* 0x000fea0003800000 */
[----:B------:R-:W-:Y:S01]  /*7cd0*/  R2UR UR4, R25 ;  /* 0x00000000190472ca */ /* 0x000fe200000e0000 */
[----:B------:R-:W-:Y:S01]  /*7ce0*/  BSSY.RECONVERGENT B0, `(.L_x_111) ;  /* 0x0000062000007945 */ /* 0x000fe20003800200 */
[----:B------:R-:W-:Y:S02]  /*7cf0*/  LOP3.LUT R21, R45, 0xffffe000, RZ, 0xc0, !PT ;  /* 0xffffe0002d157812 */ /* 0x000fe400078ec0ff */
[----:B------:R-:W-:Y:S02]  /*7d00*/  LOP3.LUT R26, R46, 0xffffe000, RZ, 0xc0, !PT ;  /* 0xffffe0002e1a7812 */ /* 0x000fe400078ec0ff */
[----:B--2---:R-:W-:Y:S02]  /*7d10*/  LOP3.LUT R31, R47, 0xffffe000, RZ, 0xc0, !PT ;  /* 0xffffe0002f1f7812 */ /* 0x004fe400078ec0ff */
[----:B------:R-:W-:Y:S02]  /*7d20*/  ISETP.NE.AND P6, PT, R80, RZ, PT ;  /* 0x000000ff5000720c */ /* 0x000fe40003fc5270 */
[----:B------:R-:W-:Y:S02]  /*7d30*/  ISETP.NE.AND P1, PT, R62, RZ, PT ;  /* 0x000000ff3e00720c */ /* 0x000fe40003f25270 */
[----:B------:R-:W-:Y:S01]  /*7d40*/  ISETP.NE.U32.OR P0, PT, R79, 0x1, !P6 ;  /* 0x000000014f00780c */ /* 0x000fe20007705470 */
[----:B------:R-:W2:Y:S02]  /*7d50*/  LDTM.16dp128bit.x8 R4, tmem[UR4+0x40] ;  /* 0x00004004000479ee */ /* 0x000ea40008180000 */
[C---:B--2---:R-:W-:Y:S01]  /*7d60*/  FMUL R0, R24.reuse, R4 ;  /* 0x0000000418007220 */ /* 0x044fe20000400000 */
[C---:B------:R-:W-:Y:S01]  /*7d70*/  FMUL R2, R24.reuse, R5 ;  /* 0x0000000518027220 */ /* 0x040fe20000400000 */
[C---:B------:R-:W-:Y:S01]  /*7d80*/  FMUL R3, R24.reuse, R6 ;  /* 0x0000000618037220 */ /* 0x040fe20000400000 */
[----:B------:R-:W-:Y:S01]  /*7d90*/  FMUL R7, R24, R7 ;  /* 0x0000000718077220 */ /* 0x000fe20000400000 */
[C---:B------:R-:W-:Y:S01]  /*7da0*/  FFMA R28, R27.reuse, R20, R0 ;  /* 0x000000141b1c7223 */ /* 0x040fe20000000000 */
[----:B-1----:R-:W-:Y:S01]  /*7db0*/  LOP3.LUT R0, R32, 0xffffe000, RZ, 0xc0, !PT ;  /* 0xffffe00020007812 */ /* 0x002fe200078ec0ff */
[----:B------:R-:W-:Y:S01]  /*7dc0*/  FFMA R29, R27, R21, R2 ;  /* 0x000000151b1d7223 */ /* 0x000fe20000000002 */
[----:B------:R-:W-:Y:S01]  /*7dd0*/  LOP3.LUT R2, R33, 0xffffe000, RZ, 0xc0, !PT ;  /* 0xffffe00021027812 */ /* 0x000fe200078ec0ff */
[C---:B------:R-:W-:Y:S01]  /*7de0*/  FFMA R30, R27.reuse, R26, R3 ;  /* 0x0000001a1b1e7223 */ /* 0x040fe20000000003 */
[----:B------:R-:W-:Y:S01]  /*7df0*/  LOP3.LUT R3, R34, 0xffffe000, RZ, 0xc0, !PT ;  /* 0xffffe00022037812 */ /* 0x000fe200078ec0ff */
[C---:B------:R-:W-:Y:S01]  /*7e00*/  FMUL R4, R24.reuse, R8 ;  /* 0x0000000818047220 */ /* 0x040fe20000400000 */
[----:B------:R-:W-:Y:S01]  /*7e10*/  F2FP.TF32.F32.PACK_B R28, R28 ;  /* 0x0000001cff1c723e */ /* 0x000fe200024050ff */
[----:B------:R-:W-:Y:S01]  /*7e20*/  FFMA R31, R27, R31, R7 ;  /* 0x0000001f1b1f7223 */ /* 0x000fe20000000007 */
[----:B------:R-:W-:Y:S01]  /*7e30*/  LOP3.LUT R7, R35, 0xffffe000, RZ, 0xc0, !PT ;  /* 0xffffe00023077812 */ /* 0x000fe200078ec0ff */
[C---:B------:R-:W-:Y:S01]  /*7e40*/  FMUL R5, R24.reuse, R9 ;  /* 0x0000000918057220 */ /* 0x040fe20000400000 */
[----:B------:R-:W-:Y:S01]  /*7e50*/  F2FP.TF32.F32.PACK_B R29, R29 ;  /* 0x0000001dff1d723e */ /* 0x000fe200024050ff */
[C---:B------:R-:W-:Y:S01]  /*7e60*/  FMUL R6, R24.reuse, R10 ;  /* 0x0000000a18067220 */ /* 0x040fe20000400000 */
[----:B------:R-:W-:Y:S01]  /*7e70*/  F2FP.TF32.F32.PACK_B R30, R30 ;  /* 0x0000001eff1e723e */ /* 0x000fe200024050ff */
[----:B------:R-:W-:Y:S01]  /*7e80*/  FMUL R11, R24, R11 ;  /* 0x0000000b180b7220 */ /* 0x000fe20000400000 */
[----:B------:R-:W-:Y:S01]  /*7e90*/  F2FP.TF32.F32.PACK_B R31, R31 ;  /* 0x0000001fff1f723e */ /* 0x000fe200024050ff */
[C---:B------:R-:W-:Y:S01]  /*7ea0*/  FFMA R4, R27.reuse, R0, R4 ;  /* 0x000000001b047223 */ /* 0x040fe20000000004 */
[----:B------:R-:W-:Y:S01]  /*7eb0*/  LOP3.LUT R0, R36, 0xffffe000, RZ, 0xc0, !PT ;  /* 0xffffe00024007812 */ /* 0x000fe200078ec0ff */
        /* <DEDUP_REMOVED lines=18> */
[----:B------:R1:W-:Y:S01]  /*7fe0*/  STSM.16.M88.4 [R82+0x4400], R28 ;  /* 0x0044001c52007844 */ /* 0x0003e20000000200 */
[----:B------:R-:W-:Y:S01]  /*7ff0*/  F2FP.TF32.F32.PACK_B R8, R8 ;  /* 0x00000008ff08723e */ /* 0x000fe200024050ff */
[C---:B------:R-:W-:Y:S01]  /*8000*/  FFMA R10, R27.reuse, R3, R10 ;  /* 0x000000031b0a7223 */ /* 0x040fe2000000000a */
[----:B------:R-:W-:Y:S05]  /*8010*/  LOP3.LUT R3, R42, 0xffffe000, RZ, 0xc0, !PT ;  /* 0xffffe0002a037812 */ /* 0x000fea00078ec0ff */
[----:B------:R1:W-:Y:S01]  /*8020*/  STSM.16.M88.4 [R81+0x4400], R4 ;  /* 0x0044000451007844 */ /* 0x0003e20000000200 */
[----:B------:R-:W-:Y:S01]  /*8030*/  F2FP.TF32.F32.PACK_B R9, R9 ;  /* 0x00000009ff09723e */ /* 0x000fe200024050ff */
[C---:B------:R-:W-:Y:S01]  /*8040*/  FMUL R12, R24.reuse, R16 ;  /* 0x00000010180c7220 */ /* 0x040fe20000400000 */
[----:B------:R-:W-:Y:S01]  /*8050*/  F2FP.TF32.F32.PACK_B R10, R10 ;  /* 0x0000000aff0a723e */ /* 0x000fe200024050ff */
[----:B------:R-:W-:Y:S01]  /*8060*/  FFMA R11, R27, R11, R15 ;  /* 0x0000000b1b0b7223 */ /* 0x000fe2000000000f */
[C---:B------:R-:W-:Y:S01]  /*8070*/  FMUL R13, R24.reuse, R17 ;  /* 0x00000011180d7220 */ /* 0x040fe20000400000 */
[C---:B------:R-:W-:Y:S01]  /*8080*/  FMUL R14, R24.reuse, R18 ;  /* 0x00000012180e7220 */ /* 0x040fe20000400000 */
[----:B------:R-:W-:Y:S01]  /*8090*/  LOP3.LUT R15, R43, 0xffffe000, RZ, 0xc0, !PT ;  /* 0xffffe0002b0f7812 */ /* 0x000fe200078ec0ff */
[----:B------:R-:W-:Y:S01]  /*80a0*/  FMUL R19, R24, R19 ;  /* 0x0000001318137220 */ /* 0x000fe20000400000 */
[C---:B------:R-:W-:Y:S01]  /*80b0*/  FFMA R12, R27.reuse, R0, R12 ;  /* 0x000000001b0c7223 */ /* 0x040fe2000000000c */
[C---:B------:R-:W-:Y:S01]  /*80c0*/  FFMA R13, R27.reuse, R2, R13 ;  /* 0x000000021b0d7223 */ /* 0x040fe2000000000d */
[C---:B------:R-:W-:Y:S01]  /*80d0*/  FFMA R14, R27.reuse, R3, R14 ;  /* 0x000000031b0e7223 */ /* 0x040fe2000000000e */
[----:B------:R-:W-:Y:S01]  /*80e0*/  FFMA R15, R27, R15, R19 ;  /* 0x0000000f1b0f7223 */ /* 0x000fe20000000013 */
[----:B------:R-:W-:Y:S01]  /*80f0*/  F2FP.TF32.F32.PACK_B R11, R11 ;  /* 0x0000000bff0b723e */ /* 0x000fe200024050ff */
[----:B------:R-:W-:Y:S01]  /*8100*/  IMAD.U32 R16, RZ, RZ, UR40 ;  /* 0x00000028ff107e24 */ /* 0x000fe2000f8e00ff */
        /* <DEDUP_REMOVED lines=15> */
[----:B--2---:R-:W2:Y:S01]  /*8200*/  FENCE.VIEW.ASYNC.S ;  /* 0x00000000000073c6 */ /* 0x004ea20000000000 */
[----:B------:R-:W-:Y:S01]  /*8210*/  @P0 PRMT R16, R90, 0x654, R16 ;  /* 0x000006545a100816 */ /* 0x000fe20000000010 */
[----:B--2---:R-:W-:Y:S06]  /*8220*/  BAR.SYNC.DEFER_BLOCKING 0x1, 0x80 ;  /* 0x0042000000007b1d */ /* 0x004fec0000010000 */
[----:B------:R-:W-:Y:S05]  /*8230*/  @P1 BRA `(.L_x_112) ;  /* 0x0000000000301947 */ /* 0x000fea0003800000 */
[----:B------:R-:W2:Y:S01]  /*8240*/  LDCU.64 UR6, c[0x0][0x348] ;  /* 0x00006900ff0677ac */ /* 0x000ea20008000a00 */
[----:B------:R-:W-:Y:S02]  /*8250*/  R2UR UR10, R77 ;  /* 0x000000004d0a72ca */ /* 0x000fe400000e0000 */
[----:B------:R-:W-:Y:S01]  /*8260*/  R2UR UR11, R76 ;  /* 0x000000004c0b72ca */ /* 0x000fe200000e0000 */
[----:B------:R-:W-:Y:S01]  /*8270*/  UIADD3 UR9, UPT, UPT, UR41, 0x40, URZ ;  /* 0x0000004029097890 */ /* 0x000fe2000fffe0ff */
[----:B------:R-:W-:Y:S01]  /*8280*/  R2UR UR12, R74 ;  /* 0x000000004a0c72ca */ /* 0x000fe200000e0000 */
[----:B------:R-:W-:Y:S01]  /*8290*/  UIADD3 UR8, UPT, UPT, UR49, 0x4400, URZ ;  /* 0x0000440031087890 */ /* 0x000fe2000fffe0ff */
[----:B------:R-:W-:Y:S01]  /*82a0*/  R2UR UR13, R75 ;  /* 0x000000004b0d72ca */ /* 0x000fe200000e0000 */
[----:B--2---:R-:W-:Y:S04]  /*82b0*/  UIADD3 UR4, UP0, UPT, UR6, 0x780, URZ ;  /* 0x0000078006047890 */ /* 0x004fe8000ff1e0ff */
[----:B------:R-:W-:Y:S09]  /*82c0*/  UIADD3.X UR5, UPT, UPT, URZ, UR7, URZ, UP0, !UPT ;  /* 0x00000007ff057290 */ /* 0x000ff200087fe4ff */
[----:B------:R2:W-:Y:S01]  /*82d0*/  UTMASTG.5D.IM2COL [UR8], [UR4] ;  /* 0x00000008040073b5 */ /* 0x0005e20008060000 */
[----:B------:R0:W-:Y:S01]  /*82e0*/  UTMACMDFLUSH ;  /* 0x00000000000079b7 */ /* 0x0001e20000000000 */
[----:B--2---:R-:W-:Y:S04]  /*82f0*/  DEPBAR.LE SB0, 0x1 ;  /* 0x000080400000791a */ /* 0x004fe80000000000 */
.L_x_112:
[----:B------:R-:W-:Y:S05]  /*8300*/  BSYNC.RECONVERGENT B0 ;  /* 0x0000000000007941 */ /* 0x000fea0003800200 */
.L_x_111:
        /* <DEDUP_REMOVED lines=8> */
[----:B--2---:R-:W-:Y:S06]  /*8390*/  @!P0 BRA `(.L_x_114) ;  /* 0x0000000000488947 */ /* 0x004fec0003800000 */
[----:B------:R-:W-:Y:S01]  /*83a0*/  ISETP.NE.U32.AND P0, PT, R89, 0x1, PT ;  /* 0x000000015900780c */ /* 0x000fe20003f05070 */
[----:B------:R-:W-:Y:S01]  /*83b0*/  BSSY B0, `(.L_x_115) ;  /* 0x0000009000007945 */ /* 0x000fe20003800000 */
[----:B------:R-:W-:Y:S11]  /*83c0*/  ISETP.NE.AND P1, PT, R88, RZ, PT ;  /* 0x000000ff5800720c */ /* 0x000ff60003f25270 */
[----:B------:R-:W-:Y:S05]  /*83d0*/  @P0 IMAD R86, R86, 0x2000, R87 ;  /* 0x0000200056560824 */ /* 0x000fea00078e0257 */
[----:B------:R-:W-:Y:S05]  /*83e0*/  @P0 IADD3 R0, PT, PT, R86, UR49, RZ ;  /* 0x0000003156000c10 */ /* 0x000fea000fffe0ff */
[----:B------:R-:W-:Y:S01]  /*83f0*/  @P0 IMAD.IADD R91, R91, 0x1, R0 ;  /* 0x000000015b5b0824 */ /* 0x000fe200078e0200 */
[----:B------:R-:W-:Y:S06]  /*8400*/  @P1 BRA `(.L_x_116) ;  /* 0x00000000000c1947 */ /* 0x000fec0003800000 */
[----:B------:R-:W-:Y:S04]  /*8410*/  SHF.L.U32 R3, R60, 0x1f, RZ ;  /* 0x0000001f3c037819 */ /* 0x000fe800000006ff */
[----:B------:R-:W2:Y:S02]  /*8420*/  SYNCS.PHASECHK.TRANS64.TRYWAIT P1, [R2+URZ+0x80], R3 ;  /* 0x00008003020075a7 */ /* 0x000ea400080211ff */
[----:B--2---:R-:W-:Y:S05]  /*8430*/  @!P1 BRA `(.L_x_117) ;  /* 0x0000001400bc9947 */ /* 0x004fea0003800000 */
.L_x_116:
[----:B------:R-:W-:Y:S05]  /*8440*/  BSYNC B0 ;  /* 0x0000000000007941 */ /* 0x000fea0003800000 */
.L_x_115:
[C---:B--2---:R-:W-:Y:S01]  /*8450*/  @P0 IADD3 R2, PT, PT, R72.reuse, R0, RZ ;  /* 0x0000000048020210 */ /* 0x044fe20007ffe0ff */
[----:B------:R-:W-:Y:S05]  /*8460*/  @P0 WARPSYNC.ALL ;  /* 0x0000000000000948 */ /* 0x000fea0003800000 */
[----:B------:R2:W3:Y:S01]  /*8470*/  @P0 LDSM.16.M88.4 R44, [R86+UR49+0x400] ;  /* 0x00040031562c083b */ /* 0x0004e20008000200 */
[----:B------:R-:W-:Y:S03]  /*8480*/  @P0 IADD3 R0, PT, PT, R72, R91, RZ ;  /* 0x0000005b48000210 */ /* 0x000fe60007ffe0ff */
[----:B------:R2:W4:Y:S04]  /*8490*/  @P0 LDSM.16.M88.4 R32, [R2+0x400] ;  /* 0x000400000220083b */ /* 0x0005280000000200 */
[----:B------:R2:W1:Y:S04]  /*84a0*/  @P0 LDSM.16.M88.4 R36, [R91+0x400] ;  /* 0x000400005b24083b */ /* 0x0004680000000200 */
[----:B------:R2:W1:Y:S02]  /*84b0*/  @P0 LDSM.16.M88.4 R40, [R0+0x400] ;  /* 0x000400000028083b */ /* 0x0004640000000200 */
.L_x_114:
[----:B------:R-:W-:Y:S05]  /*84c0*/  BSYNC B1 ;  /* 0x0000000000017941 */ /* 0x000fea0003800000 */
.L_x_113:
[----:B--2---:R-:W-:Y:S05]  /*84d0*/  VIADD R0, R25, 0x60 ;  /* 0x0000006019007836 */ /* 0x004fea0000000000 */
[----:B------:R-:W-:Y:S04]  /*84e0*/  SHF.R.U32.HI R0, RZ, 0x15, R0 ;  /* 0x00000015ff007819 */ /* 0x000fe80000011600 */
[----:B------:R-:W-:Y:S11]  /*84f0*/  LOP3.LUT P0, RZ, R0, 0x3, R64, 0x48, !PT ;  /* 0x0000000300ff7812 */ /* 0x000ff60007804840 */
[----:B------:R-:W-:Y:S02]  /*8500*/  @!UPT UIADD3 URZ, UPT, UPT, URZ, URZ, URZ ;  /* 0x000000fffffff290 */ /* 0x000fe4000fffe0ff */
[----:B------:R-:W-:Y:S05]  /*8510*/  @!P0 BRA `(.L_x_118) ;  /* 0x0000000000408947 */ /* 0x000fea0003800000 */
[----:B------:R-:W2:Y:S01]  /*8520*/  LDCU.64 UR8, c[0x4][0x70] ;  /* 0x01000e00ff0877ac */ /* 0x000ea20008000a00 */
[----:B------:R-:W-:Y:S01]  /*8530*/  MOV R3, 0x0 ;  /* 0x0000000000037802 */ /* 0x000fe20000000f00 */
[----:B-1----:R-:W-:Y:S02]  /*8540*/  HFMA2 R12, -RZ, RZ, 0, 5.9604644775390625e-08 ;  /* 0x00000001ff0c7431 */ /* 0x002fe400000001ff */
[----:B------:R-:W-:Y:S02]  /*8550*/  IMAD.MOV.U32 R8, RZ, RZ, 0x192 ;  /* 0x00000192ff087424 */ /* 0x000fe400078e00ff */
[----:B------:R-:W-:Y:S01]  /*8560*/  IMAD.MOV.U32 R13, RZ, RZ, RZ ;  /* 0x000000ffff0d7224 */ /* 0x000fe200078e00ff */
[----:B------:R-:W1:Y:S01]  /*8570*/  LDCU.64 UR6, c[0x4][0x78] ;  /* 0x01000f00ff0677ac */ /* 0x000e620008000a00 */
[----:B------:R-:W3:Y:S01]  /*8580*/  LDC.64 R2, c[0x4][R3] ;  /* 0x0100000003027b82 */ /* 0x000ee20000000a00 */
[----:B------:R-:W5:Y:S01]  /*8590*/  LDCU.64 UR4, c[0x4][0x10] ;  /* 0x01000200ff0477ac */ /* 0x000f620008000a00 */
[----:B--2---:R-:W-:Y:S01]  /*85a0*/  MOV R5, UR9 ;  /* 0x0000000900057c02 */ /* 0x004fe20008000f00 */
[----:B------:R-:W-:Y:S01]  /*85b0*/  IMAD.U32 R4, RZ, RZ, UR8 ;  /* 0x00000008ff047e24 */ /* 0x000fe2000f8e00ff */
[----:B-1----:R-:W-:Y:S01]  /*85c0*/  MOV R7, UR7 ;  /* 0x0000000700077c02 */ /* 0x002fe20008000f00 */
[----:B------:R-:W-:Y:S01]  /*85d0*/  IMAD.U32 R6, RZ, RZ, UR6 ;  /* 0x00000006ff067e24 */ /* 0x000fe2000f8e00ff */
[----:B-----5:R-:W-:Y:S01]  /*85e0*/  MOV R11, UR5 ;  /* 0x00000005000b7c02 */ /* 0x020fe20008000f00 */
[----:B------:R-:W-:Y:S02]  /*85f0*/  IMAD.U32 R10, RZ, RZ, UR4 ;  /* 0x00000004ff0a7e24 */ /* 0x000fe4000f8e00ff */
[----:B------:R-:W-:Y:S07]  /*8600*/  LEPC R20, `(.L_x_118) ;  /* 0x000000001014794e */ /* 0x000fee0000000000 */
[----:B---34-:R-:W-:Y:S05]  /*8610*/  CALL.ABS.NOINC R2 ;  /* 0x0000000002007343 */ /* 0x018fea0003c00000 */
.L_x_118:
[----:B------:R-:W-:Y:S01]  /*8620*/  ISETP.NE.AND P0, PT, R62, RZ, PT ;  /* 0x000000ff3e00720c */ /* 0x000fe20003f05270 */
[----:B------:R-:W-:Y:S05]  /*8630*/  WARPSYNC.ALL ;  /* 0x0000000000007948 */ /* 0x000fea0003800000 */
[----:B------:R-:W-:Y:S01]  /*8640*/  R2UR UR4, R25 ;  /* 0x00000000190472ca */ /* 0x000fe200000e0000 */
[----:B------:R-:W2:Y:S01]  /*8650*/  S2UR UR5, SR_CgaCtaId ;  /* 0x00000000000579c3 */ /* 0x000ea20000008800 */
[----:B---3--:R-:W-:Y:S01]  /*8660*/  LOP3.LUT R20, R44, 0xffffe000, RZ, 0xc0, !PT ;  /* 0xffffe0002c147812 */ /* 0x008fe200078ec0ff */
[----:B------:R-:W-:Y:S01]  /*8670*/  BSSY.RECONVERGENT B0, `(.L_x_119) ;  /* 0x000005e000007945 */ /* 0x000fe20003800200 */
[----:B------:R-:W-:Y:S02]  /*8680*/  LOP3.LUT R21, R45, 0xffffe000, RZ, 0xc0, !PT ;  /* 0xffffe0002d157812 */ /* 0x000fe400078ec0ff */
[----:B------:R-:W-:Y:S02]  /*8690*/  LOP3.LUT R25, R46, 0xffffe000, RZ, 0xc0, !PT ;  /* 0xffffe0002e197812 */ /* 0x000fe400078ec0ff */
[----:B------:R-:W-:Y:S02]  /*86a0*/  LOP3.LUT R26, R47, 0xffffe000, RZ, 0xc0, !PT ;  /* 0xffffe0002f1a7812 */ /* 0x000fe400078ec0ff */
[----:B----4-:R-:W-:Y:S02]  /*86b0*/  LOP3.LUT R32, R32, 0xffffe000, RZ, 0xc0, !PT ;  /* 0xffffe00020207812 */ /* 0x010fe400078ec0ff */
[----:B------:R-:W-:Y:S01]  /*86c0*/  LOP3.LUT R33, R33, 0xffffe000, RZ, 0xc0, !PT ;  /* 0xffffe00021217812 */ /* 0x000fe200078ec0ff */
[----:B-1----:R-:W1:Y:S01]  /*86d0*/  LDTM.16dp128bit.x8 R4, tmem[UR4+0x60] ;  /* 0x00006004000479ee */ /* 0x002e620008180000 */
[----:B------:R-:W-:Y:S01]  /*86e0*/  R2UR UR4, R84 ;  /* 0x00000000540472ca */ /* 0x000fe200000e0000 */
[----:B------:R-:W-:Y:S01]  /*86f0*/  NOP ;  /* 0x0000000000007918 */ /* 0x000fe20000000000 */
[----:B------:R-:W-:Y:S02]  /*8700*/  LOP3.LUT R34, R34, 0xffffe000, RZ, 0xc0, !PT ;  /* 0xffffe00022227812 */ /* 0x000fe400078ec0ff */
[----:B------:R-:W-:Y:S02]  /*8710*/  LOP3.LUT R35, R35, 0xffffe000, RZ, 0xc0, !PT ;  /* 0xffffe00023237812 */ /* 0x000fe400078ec0ff */
[----:B------:R-:W-:Y:S02]  /*8720*/  LOP3.LUT R36, R36, 0xffffe000, RZ, 0xc0, !PT ;  /* 0xffffe00024247812 */ /* 0x000fe400078ec0ff */
[----:B------:R-:W-:Y:S02]  /*8730*/  LOP3.LUT R37, R37, 0xffffe000, RZ, 0xc0, !PT ;  /* 0xffffe00025257812 */ /* 0x000fe400078ec0ff */
[----:B------:R-:W-:Y:S02]  /*8740*/  LOP3.LUT R38, R38, 0xffffe000, RZ, 0xc0, !PT ;  /* 0xffffe00026267812 */ /* 0x000fe400078ec0ff */
[----:B------:R-:W-:Y:S01]  /*8750*/  LOP3.LUT R39, R39, 0xffffe000, RZ, 0xc0, !PT ;  /* 0xffffe00027277812 */ /* 0x000fe200078ec0ff */
[----:B------:R-:W-:Y:S01]  /*8760*/  UIADD3 UR4, UPT, UPT, UR4, 0xf0, URZ ;  /* 0x000000f004047890 */ /* 0x000fe2000fffe0ff */
[----:B------:R-:W-:Y:S02]  /*8770*/  LOP3.LUT R40, R40, 0xffffe000, RZ, 0xc0, !PT ;  /* 0xffffe00028287812 */ /* 0x000fe400078ec0ff */
[----:B------:R-:W-:Y:S02]  /*8780*/  LOP3.LUT R41, R41, 0xffffe000, RZ, 0xc0, !PT ;  /* 0xffffe00029297812 */ /* 0x000fe400078ec0ff */
[----:B------:R-:W-:Y:S02]  /*8790*/  LOP3.LUT R42, R42, 0xffffe000, RZ, 0xc0, !PT ;  /* 0xffffe0002a2a7812 */ /* 0x000fe400078ec0ff */
[----:B------:R-:W-:Y:S01]  /*87a0*/  LOP3.LUT R43, R43, 0xffffe000, RZ, 0xc0, !PT ;  /* 0xffffe0002b2b7812 */ /* 0x000fe200078ec0ff */
[C---:B-1----:R-:W-:Y:S01]  /*87b0*/  FMUL R0, R24.reuse, R4 ;  /* 0x0000000418007220 */ /* 0x042fe20000400000 */
[C---:B------:R-:W-:Y:S01]  /*87c0*/  FMUL R2, R24.reuse, R5 ;  /* 0x0000000518027220 */ /* 0x040fe20000400000 */
[C---:B------:R-:W-:Y:S01]  /*87d0*/  FMUL R3, R24.reuse, R6 ;  /* 0x0000000618037220 */ /* 0x040fe20000400000 */
[C---:B------:R-:W-:Y:S01]  /*87e0*/  FMUL R7, R24.reuse, R7 ;  /* 0x0000000718077220 */ /* 0x040fe20000400000 */
[C---:B------:R-:W-:Y:S01]  /*87f0*/  FFMA R28, R27.reuse, R20, R0 ;  /* 0x000000141b1c7223 */ /* 0x040fe20000000000 */
[C---:B------:R-:W-:Y:S01]  /*8800*/  FMUL R4, R24.reuse, R8 ;  /* 0x0000000818047220 */ /* 0x040fe20000400000 */
[C---:B------:R-:W-:Y:S01]  /*8810*/  FFMA R29, R27.reuse, R21, R2 ;  /* 0x000000151b1d7223 */ /* 0x040fe20000000002 */
[C---:B------:R-:W-:Y:S01]  /*8820*/  FMUL R5, R24.reuse, R9 ;  /* 0x0000000918057220 */ /* 0x040fe20000400000 */
[C---:B------:R-:W-:Y:S01]  /*8830*/  FFMA R30, R27.reuse, R25, R3 ;  /* 0x000000191b1e7223 */ /* 0x040fe20000000003 */
[----:B------:R-:W-:Y:S01]  /*8840*/  F2FP.TF32.F32.PACK_B R28, R28 ;  /* 0x0000001cff1c723e */ /* 0x000fe200024050ff */
[C---:B------:R-:W-:Y:S01]  /*8850*/  FMUL R6, R24.reuse, R10 ;  /* 0x0000000a18067220 */ /* 0x040fe20000400000 */
[----:B------:R-:W-:Y:S01]  /*8860*/  F2FP.TF32.F32.PACK_B R29, R29 ;  /* 0x0000001dff1d723e */ /* 0x000fe200024050ff */
[C---:B------:R-:W-:Y:S01]  /*8870*/  FFMA R31, R27.reuse, R26, R7 ;  /* 0x0000001a1b1f7223 */ /* 0x040fe20000000007 */
[C---:B------:R-:W-:Y:S01]  /*8880*/  FMUL R11, R24.reuse, R11 ;  /* 0x0000000b180b7220 */ /* 0x040fe20000400000 */
[----:B--2---:R-:W-:Y:S01]  /*8890*/  UPRMT UR4, UR5, 0x654, UR4 ;  /* 0x0000065405047896 */ /* 0x004fe20008000004 */
[C---:B------:R-:W-:Y:S01]  /*88a0*/  FFMA R4, R27.reuse, R32, R4 ;  /* 0x000000201b047223 */ /* 0x040fe20000000004 */
[C---:B------:R-:W-:Y:S01]  /*88b0*/  FMUL R8, R24.reuse, R12 ;  /* 0x0000000c18087220 */ /* 0x040fe20000400000 */
[C---:B------:R-:W-:Y:S01]  /*88c0*/  FFMA R5, R27.reuse, R33, R5 ;  /* 0x000000211b057223 */ /* 0x040fe20000000005 */
[C---:B------:R-:W-:Y:S01]  /*88d0*/  FMUL R9, R24.reuse, R13 ;  /* 0x0000000d18097220 */ /* 0x040fe20000400000 */
[C---:B------:R-:W-:Y:S01]  /*88e0*/  FFMA R6, R27.reuse, R34, R6 ;  /* 0x000000221b067223 */ /* 0x040fe20000000006 */
[C---:B------:R-:W-:Y:S01]  /*88f0*/  FMUL R10, R24.reuse, R14 ;  /* 0x0000000e180a7220 */ /* 0x040fe20000400000 */
[C---:B------:R-:W-:Y:S01]  /*8900*/  FFMA R7, R27.reuse, R35, R11 ;  /* 0x000000231b077223 */ /* 0x040fe2000000000b */
[C---:B------:R-:W-:Y:S01]  /*8910*/  FMUL R15, R24.reuse, R15 ;  /* 0x0000000f180f7220 */ /* 0x040fe20000400000 */
[----:B------:R-:W-:Y:S01]  /*8920*/  F2FP.TF32.F32.PACK_B R30, R30 ;  /* 0x0000001eff1e723e */ /* 0x000fe200024050ff */
[C---:B------:R-:W-:Y:S01]  /*8930*/  FFMA R8, R27.reuse, R36, R8 ;  /* 0x000000241b087223 */ /* 0x040fe20000000008 */
[----:B------:R-:W-:Y:S01]  /*8940*/  F2FP.TF32.F32.PACK_B R31, R31 ;  /* 0x0000001fff1f723e */ /* 0x000fe200024050ff */
[C---:B------:R-:W-:Y:S01]  /*8950*/  FMUL R12, R24.reuse, R16 ;  /* 0x00000010180c7220 */ /* 0x040fe20000400000 */
[C---:B------:R-:W-:Y:S01]  /*8960*/  FFMA R9, R27.reuse, R37, R9 ;  /* 0x000000251b097223 */ /* 0x040fe20000000009 */
[C---:B------:R-:W-:Y:S01]  /*8970*/  FMUL R13, R24.reuse, R17 ;  /* 0x00000011180d7220 */ /* 0x040fe20000400000 */
[C---:B------:R-:W-:Y:S01]  /*8980*/  FFMA R10, R27.reuse, R38, R10 ;  /* 0x000000261b0a7223 */ /* 0x040fe2000000000a */
[C---:B------:R-:W-:Y:S01]  /*8990*/  FMUL R14, R24.reuse, R18 ;  /* 0x00000012180e7220 */ /* 0x040fe20000400000 */
[C---:B------:R-:W-:Y:S01]  /*89a0*/  FFMA R11, R27.reuse, R39, R15 ;  /* 0x000000271b0b7223 */ /* 0x040fe2000000000f */
[----:B------:R-:W-:Y:S01]  /*89b0*/  FMUL R19, R24, R19 ;  /* 0x0000001318137220 */ /* 0x000fe20000400000 */
[----:B------:R-:W-:Y:S01]  /*89c0*/  F2FP.TF32.F32.PACK_B R4, R4 ;  /* 0x00000004ff04723e */ /* 0x000fe200024050ff */
[C---:B------:R-:W-:Y:S01]  /*89d0*/  FFMA R12, R27.reuse, R40, R12 ;  /* 0x000000281b0c7223 */ /* 0x040fe2000000000c */
[----:B------:R-:W-:Y:S01]  /*89e0*/  F2FP.TF32.F32.PACK_B R5, R5 ;  /* 0x00000005ff05723e */ /* 0x000fe200024050ff */
[----:B------:R-:W-:Y:S01]  /*89f0*/  SYNCS.ARRIVE.TRANS64.RED.A1T0 RZ, [UR4], RZ ;  /* 0x000000ffffff79a7 */ /* 0x000fe20008100404 */
[----:B------:R1:W-:Y:S01]  /*8a00*/  STSM.16.M88.4 [R82+0x6400], R28 ;  /* 0x0064001c52007844 */ /* 0x0003e20000000200 */
[----:B------:R-:W-:Y:S01]  /*8a10*/  F2FP.TF32.F32.PACK_B R6, R6 ;  /* 0x00000006ff06723e */ /* 0x000fe200024050ff */
[C---:B------:R-:W-:Y:S01]  /*8a20*/  FFMA R13, R27.reuse, R41, R13 ;  /* 0x000000291b0d7223 */ /* 0x040fe2000000000d */
[----:B------:R-:W-:Y:S01]  /*8a30*/  F2FP.TF32.F32.PACK_B R7, R7 ;  /* 0x00000007ff07723e */ /* 0x000fe200024050ff */
[C---:B------:R-:W-:Y:S01]  /*8a40*/  FFMA R14, R27.reuse, R42, R14 ;  /* 0x0000002a1b0e7223 */ /* 0x040fe2000000000e */
[----:B------:R-:W-:Y:S01]  /*8a50*/  FFMA R15, R27, R43, R19 ;  /* 0x0000002b1b0f7223 */ /* 0x000fe20000000013 */
[----:B------:R-:W-:Y:S02]  /*8a60*/  F2FP.TF32.F32.PACK_B R8, R8 ;  /* 0x00000008ff08723e */ /* 0x000fe400024050ff */
[----:B------:R1:W-:Y:S01]  /*8a70*/  STSM.16.M88.4 [R81+0x6400], R4 ;  /* 0x0064000451007844 */ /* 0x0003e20000000200 */
[----:B------:R-:W-:Y:S02]  /*8a80*/  F2FP.TF32.F32.PACK_B R9, R9 ;  /* 0x00000009ff09723e */ /* 0x000fe400024050ff */
[----:B------:R-:W-:Y:S02]  /*8a90*/  F2FP.TF32.F32.PACK_B R10, R10 ;  /* 0x0000000aff0a723e */ /* 0x000fe400024050ff */
[----:B------:R-:W-:Y:S02]  /*8aa0*/  F2FP.TF32.F32.PACK_B R11, R11 ;  /* 0x0000000bff0b723e */ /* 0x000fe400024050ff */
[----:B------:R-:W-:Y:S02]  /*8ab0*/  F2FP.TF32.F32.PACK_B R12, R12 ;  /* 0x0000000cff0c723e */ /* 0x000fe400024050ff */
[----:B------:R-:W-:Y:S01]  /*8ac0*/  F2FP.TF32.F32.PACK_B R13, R13 ;  /* 0x0000000dff0d723e */ /* 0x000fe200024050ff */
[----:B------:R1:W-:Y:S01]  /*8ad0*/  STSM.16.M88.4 [R83+0x6000], R8 ;  /* 0x0060000853007844 */ /* 0x0003e20000000200 */
[----:B------:R-:W-:Y:S02]  /*8ae0*/  F2FP.TF32.F32.PACK_B R14, R14 ;  /* 0x0000000eff0e723e */ /* 0x000fe400024050ff */
[----:B------:R-:W-:Y:S05]  /*8af0*/  F2FP.TF32.F32.PACK_B R15, R15 ;  /* 0x0000000fff0f723e */ /* 0x000fea00024050ff */
[----:B------:R1:W-:Y:S01]  /*8b00*/  STSM.16.M88.4 [R85+0x6000], R12 ;  /* 0x0060000c55007844 */ /* 0x0003e20000000200 */
        /* <DEDUP_REMOVED lines=20> */
.L_x_120:
[----:B------:R-:W-:Y:S05]  /*8c50*/  BSYNC.RECONVERGENT B0 ;  /* 0x0000000000007941 */ /* 0x000fea0003800200 */
.L_x_119:
[----:B------:R-:W-:Y:S01]  /*8c60*/  BAR.SYNC.DEFER_BLOCKING 0x1, 0x80 ;  /* 0x0042000000007b1d */ /* 0x000fe20000010000 */
[----:B------:R-:W-:Y:S01]  /*8c70*/  UISETP.NE.AND UP0, UPT, UR53, -0x4, UPT ;  /* 0xfffffffc3500788c */ /* 0x000fe2000bf05270 */
[----:B------:R-:W-:Y:S08]  /*8c80*/  IADD3 R22, PT, PT, R22, 0x1, RZ ;  /* 0x0000000116167810 */ /* 0x000ff00007ffe0ff */
[----:B------:R-:W-:Y:S05]  /*8c90*/  BRA.U !UP0, `(.L_x_121) ;  /* 0x0000000108287547 */ /* 0x000fea000b800000 */
[----:B------:R-:W-:Y:S01]  /*8ca0*/  ISETP.NE.AND P0, PT, R80, RZ, PT ;  /* 0x000000ff5000720c */ /* 0x000fe20003f05270 */
[----:B------:R-:W-:Y:S01]  /*8cb0*/  IMAD.U32 R0, RZ, RZ, UR50 ;  /* 0x00000032ff007e24 */ /* 0x000fe2000f8e00ff */
[----:B------:R-:W-:Y:S02]  /*8cc0*/  UIADD3 UR4, UPT, UPT, UR50, 0x1, URZ ;  /* 0x0000000132047890 */ /* 0x000fe4000fffe0ff */
[----:B------:R-:W-:Y:S02]  /*8cd0*/  ISETP.NE.U32.OR P0, PT, R79, 0x1, !P0 ;  /* 0x000000014f00780c */ /* 0x000fe40004705470 */
[----:B------:R-:W-:Y:S04]  /*8ce0*/  UISETP.NE.AND UP0, UPT, UR4, 0x4, UPT ;  /* 0x000000040400788c */ /* 0x000fe8000bf05270 */
[----:B------:R-:W-:Y:S07]  /*8cf0*/  USEL UR50, UR4, URZ, UP0 ;  /* 0x000000ff04327287 */ /* 0x000fee0008000000 */
[----:B------:R-:W-:Y:S05]  /*8d00*/  @P0 LEA R0, R0, UR49, 0x3 ;  /* 0x0000003100000c11 */ /* 0x000fea000f8e18ff */
[----:B------:R-:W-:Y:S05]  /*8d10*/  @P0 VIADD R0, R0, 0xa0 ;  /* 0x000000a000000836 */ /* 0x000fea0000000000 */
[----:B------:R-:W-:Y:S04]  /*8d20*/  @P0 PRMT R0, R90, 0x654, R0 ;  /* 0x000006545a000816 */ /* 0x000fe80000000000 */
[----:B------:R2:W-:Y:S03]  /*8d30*/  @P0 SYNCS.ARRIVE.TRANS64.RED.A1T0 RZ, [R0+URZ], RZ ;  /* 0x000000ff00ff09a7 */ /* 0x0005e600081004ff */
.L_x_121:
[----:B------:R-:W-:Y:S01]  /*8d40*/  R2UR UR5, R56 ;  /* 0x00000000380572ca */ /* 0x000fe200000e0000 */
[----:B------:R-:W-:Y:S01]  /*8d50*/  UIADD3 UR53, UPT, UPT, UR53, 0x4, URZ ;  /* 0x0000000435357890 */ /* 0x000fe2000fffe0ff */
[----:B------:R-:W-:Y:S01]  /*8d60*/  R2UR UR4, R57 ;  /* 0x00000000390472ca */ /* 0x000fe200000e0000 */
[----:B------:R-:W-:Y:S01]  /*8d70*/  UMOV UR52, UR62 ;  /* 0x0000003e00347c82 */ /* 0x000fe20008000000 */
[----:B------:R-:W-:Y:S02]  /*8d80*/  LOP3.LUT P0, RZ, R54, 0x1, RZ, 0xc0, !PT ;  /* 0x0000000136ff7812 */ /* 0x000fe4000780c0ff */
[----:B------:R-:W-:Y:S02]  /*8d90*/  ISETP.NE.AND P1, PT, R22, 0x2, PT ;  /* 0x000000021600780c */ /* 0x000fe40003f25270 */
[----:B------:R-:W-:Y:S02]  /*8da0*/  LOP3.LUT R58, R58, 0x1, RZ, 0x3c, !PT ;  /* 0x000000013a3a7812 */ /* 0x000fe400078e3cff */
[----:B--2---:R-:W-:Y:S02]  /*8db0*/  SEL R0, RZ, 0x1, P1 ;  /* 0x00000001ff007807 */ /* 0x004fe40000800000 */
[----:B------:R-:W-:Y:S01]  /*8dc0*/  SEL R22, R22, RZ, P1 ;  /* 0x000000ff16167207 */ /* 0x000fe20000800000 */
[----:B------:R-:W-:Y:S01]  /*8dd0*/  UIADD3 UR21, UPT, UPT, UR36, UR5, URZ ;  /* 0x0000000524157290 */ /* 0x000fe2000fffe0ff */
[----:B------:R-:W-:Y:S01]  /*8de0*/  LOP3.LUT R59, R59, R0, RZ, 0x3c, !PT ;  /* 0x000000003b3b7212 */ /* 0x000fe200078e3cff */
[----:B------:R-:W-:Y:S02]  /*8df0*/  UIADD3 UR51, UPT, UPT, UR37, UR4, URZ ;  /* 0x0000000425337290 */ /* 0x000fe4000fffe0ff */
[----:B------:R-:W-:Y:S10]  /*8e00*/  @P0 BRA `(.L_x_122) ;  /* 0xffffffc800300947 */ /* 0x000ff4000383ffff */
[----:B------:R-:W-:-:S09]  /*8e10*/  UISETP.NE.AND UP0, UPT, UR63, URZ, UPT ;  /* 0x000000ff3f00728c */ /* 0x000fd2000bf05270 */
[----:B------:R-:W-:Y:S05]  /*8e20*/  BRA.U !UP0, `(.L_x_123) ;  /* 0x0000000108487547 */ /* 0x000fea000b800000 */
[----:B------:R-:W2:Y:S02]  /*8e30*/  LDCU.64 UR4, c[0x0][0x990] ;  /* 0x00013200ff0477ac */ /* 0x000ea40008000a00 */
[----:B--2---:R-:W-:-:S04]  /*8e40*/  UISETP.NE.U32.AND UP0, UPT, UR4, URZ, UPT ;  /* 0x000000ff0400728c */ /* 0x004fc8000bf05070 */
[----:B------:R-:W-:-:S09]  /*8e50*/  UISETP.NE.AND.EX UP0, UPT, UR5, URZ, UPT, UP0 ;  /* 0x000000ff0500728c */ /* 0x000fd2000bf05300 */
[----:B------:R-:W-:Y:S05]  /*8e60*/  BRA.U UP0, `(.L_x_124) ;  /* 0x00000001000c7547 */ /* 0x000fea000b800000 */
[----:B------:R-:W-:-:S13]  /*8e70*/  FSETP.NEU.AND P0, PT, R27, RZ, PT ;  /* 0x000000ff1b00720b */ /* 0x000fda0003f0d000 */
[----:B------:R-:W-:Y:S05]  /*8e80*/  @!P0 EXIT ;  /* 0x000000000000894d */ /* 0x000fea0003800000 */
[----:B------:R-:W-:Y:S05]  /*8e90*/  BRA `(.L_x_123) ;  /* 0x00000000002c7947 */ /* 0x000fea0003800000 */
.L_x_124:
[----:B------:R-:W-:Y:S01]  /*8ea0*/  ISETP.NE.AND P0, PT, R78, RZ, PT ;  /* 0x000000ff4e00720c */ /* 0x000fe20003f05270 */
[----:B------:R-:W-:-:S12]  /*8eb0*/  BSSY.RECONVERGENT B0, `(.L_x_123) ;  /* 0x0000009000007945 */ /* 0x000fd80003800200 */
[----:B------:R-:W-:Y:S05]  /*8ec0*/  @P0 BRA `(.L_x_125) ;  /* 0x0000000000140947 */ /* 0x000fea0003800000 */
[----:B------:R-:W2:Y:S02]  /*8ed0*/  LDCU.64 UR4, c[0x0][0x988] ;  /* 0x00013100ff0477ac */ /* 0x000ea40008000a00 */
[----:B--2---:R-:W-:-:S04]  /*8ee0*/  ISETP.NE.U32.AND P0, PT, RZ, UR4, PT ;  /* 0x00000004ff007c0c */ /* 0x004fc8000bf05070 */
[----:B------:R-:W-:-:S13]  /*8ef0*/  ISETP.NE.AND.EX P0, PT, RZ, UR5, PT, P0 ;  /* 0x00000005ff007c0c */ /* 0x000fda000bf05300 */
[----:B------:R-:W-:Y:S05]  /*8f00*/  @!P0 EXIT ;  /* 0x000000000000894d */ /* 0x000fea0003800000 */
[----:B------:R-:W-:Y:S05]  /*8f10*/  BRA `(.L_x_126) ;  /* 0x0000000000087947 */ /* 0x000fea0003800000 */
.L_x_125:
[----:B------:R-:W-:-:S13]  /*8f20*/  FSETP.NEU.AND P0, PT, R27, RZ, PT ;  /* 0x000000ff1b00720b */ /* 0x000fda0003f0d000 */
[----:B------:R-:W-:Y:S05]  /*8f30*/  @!P0 EXIT ;  /* 0x000000000000894d */ /* 0x000fea0003800000 */
.L_x_126:
[----:B------:R-:W-:Y:S05]  /*8f40*/  BSYNC.RECONVERGENT B0 ;  /* 0x0000000000007941 */ /* 0x000fea0003800200 */
.L_x_123:
[----:B------:R-:W2:Y:S01]  /*8f50*/  S2UR UR5, SR_CgaCtaId ;  /* 0x00000000000579c3 */ /* 0x000ea20000008800 */
[----:B------:R-:W-:Y:S01]  /*8f60*/  ULEA UR4, UR50, UR49, 0x3 ;  /* 0x0000003132047291 */ /* 0x000fe2000f8e18ff */
[----:B------:R-:W-:-:S04]  /*8f70*/  DEPBAR.LE SB0, 0x0 ;  /* 0x000080000000791a */ /* 0x000fc80000000000 */
[----:B------:R-:W-:-:S04]  /*8f80*/  UIADD3 UR4, UPT, UPT, UR4, 0xa0, URZ ;  /* 0x000000a004047890 */ /* 0x000fc8000fffe0ff */
[----:B--2---:R-:W-:-:S09]  /*8f90*/  UPRMT UR4, UR5, 0x654, UR4 ;  /* 0x0000065405047896 */ /* 0x004fd20008000004 */
[----:B------:R-:W-:Y:S01]  /*8fa0*/  SYNCS.ARRIVE.TRANS64.RED.A1T0 RZ, [UR4], RZ ;  /* 0x000000ffffff79a7 */ /* 0x000fe20008100404 */
[----:B------:R-:W-:Y:S05]  /*8fb0*/  EXIT ;  /* 0x000000000000794d */ /* 0x000fea0003800000 */
.L_x_19:
[----:B------:R-:W-:Y:S07]  /*8fc0*/  MOV R0, UR9 ;  /* 0x0000000900007c02 */ /* 0x000fee0008000f00 */
.L_x_127:
[----:B--2---:R2:W3:Y:S02]  /*8fd0*/  SYNCS.PHASECHK.TRANS64.TRYWAIT P0, [R0+URZ+0x40], R4 ;  /* 0x00004004000075a7 */ /* 0x0044e400080011ff */
[----:B---3--:R-:W-:Y:S05]  /*8fe0*/  @!P0 NANOSLEEP.SYNCS 0x989680 ;  /* 0x009896800000895d */ /* 0x008fea0003900000 */
[----:B------:R-:W3:Y:S02]  /*8ff0*/  @!P0 SYNCS.PHASECHK.TRANS64 P0, [R0+URZ+0x40], R4 ;  /* 0x00004004000085a7 */ /* 0x000ee400080010ff */
[----:B---3--:R-:W-:Y:S05]  /*9000*/  @!P0 BRA `(.L_x_127) ;  /* 0xfffffffc00f08947 */ /* 0x008fea000383ffff */
[----:B------:R-:W-:Y:S05]  /*9010*/  BRA `(.L_x_18) ;  /* 0xffffff8800307947 */ /* 0x000fea000383ffff */
.L_x_25:
[----:B------:R-:W-:Y:S07]  /*9020*/  MOV R0, UR9 ;  /* 0x0000000900007c02 */ /* 0x000fee0008000f00 */
.L_x_128:
[----:B--2---:R2:W4:Y:S02]  /*9030*/  SYNCS.PHASECHK.TRANS64.TRYWAIT P0, [R0+URZ+0x40], R4 ;  /* 0x00004004000075a7 */ /* 0x00452400080011ff */
[----:B----4-:R-:W-:Y:S05]  /*9040*/  @!P0 NANOSLEEP.SYNCS 0x989680 ;  /* 0x009896800000895d */ /* 0x010fea0003900000 */
[----:B------:R-:W4:Y:S02]  /*9050*/  @!P0 SYNCS.PHASECHK.TRANS64 P0, [R0+URZ+0x40], R4 ;  /* 0x00004004000085a7 */ /* 0x000f2400080010ff */
[----:B----4-:R-:W-:Y:S05]  /*9060*/  @!P0 BRA `(.L_x_128) ;  /* 0xfffffffc00f08947 */ /* 0x010fea000383ffff */
[----:B------:R-:W-:Y:S05]  /*9070*/  BRA `(.L_x_24) ;  /* 0xffffff8c00c07947 */ /* 0x000fea000383ffff */
.L_x_29:
[----:B-1----:R-:W-:-:S07]  /*9080*/  MOV R0, UR30 ;  /* 0x0000001e00007c02 */ /* 0x002fce0008000f00 */
.L_x_129:
[----:B-1----:R1:W2:Y:S02]  /*9090*/  SYNCS.PHASECHK.TRANS64.TRYWAIT P0, [R0+URZ+0xd0], R3 ;  /* 0x0000d003000075a7 */ /* 0x0022a400080011ff */
[----:B--2---:R-:W-:Y:S05]  /*90a0*/  @!P0 NANOSLEEP.SYNCS 0x989680 ;  /* 0x009896800000895d */ /* 0x004fea0003900000 */
[----:B------:R-:W2:Y:S02]  /*90b0*/  @!P0 SYNCS.PHASECHK.TRANS64 P0, [R0+URZ+0xd0], R3 ;  /* 0x0000d003000085a7 */ /* 0x000ea400080010ff */
[----:B--2---:R-:W-:Y:S05]  /*90c0*/  @!P0 BRA `(.L_x_129) ;  /* 0xfffffffc00f08947 */ /* 0x004fea000383ffff */
[----:B------:R-:W-:Y:S05]  /*90d0*/  BRA `(.L_x_130) ;  /* 0xffffff9000907947 */ /* 0x000fea000383ffff */
.L_x_33:
[----:B------:R-:W-:-:S07]  /*90e0*/  MOV R0, UR4 ;  /* 0x0000000400007c02 */ /* 0x000fce0008000f00 */
.L_x_131:
[----:B-1----:R1:W2:Y:S02]  /*90f0*/  SYNCS.PHASECHK.TRANS64.TRYWAIT P0, [R0+URZ], R2 ;  /* 0x00000002000075a7 */ /* 0x0022a400080011ff */
[----:B--2---:R-:W-:Y:S05]  /*9100*/  @!P0 NANOSLEEP.SYNCS 0x989680 ;  /* 0x009896800000895d */ /* 0x004fea0003900000 */
[----:B------:R-:W2:Y:S02]  /*9110*/  @!P0 SYNCS.PHASECHK.TRANS64 P0, [R0+URZ], R2 ;  /* 0x00000002000085a7 */ /* 0x000ea400080010ff */
[----:B--2---:R-:W-:Y:S05]  /*9120*/  @!P0 BRA `(.L_x_131) ;  /* 0xfffffffc00f08947 */ /* 0x004fea000383ffff */
[----:B------:R-:W-:Y:S05]  /*9130*/  BRA `(.L_x_132) ;  /* 0xffffff9800287947 */ /* 0x000fea000383ffff */
.L_x_34:
[----:B------:R-:W-:-:S07]  /*9140*/  MOV R0, UR5 ;  /* 0x0000000500007c02 */ /* 0x000fce0008000f00 */
.L_x_133:
[----:B-1----:R1:W2:Y:S02]  /*9150*/  SYNCS.PHASECHK.TRANS64.TRYWAIT P0, [R0+URZ], R2 ;  /* 0x00000002000075a7 */ /* 0x0022a400080011ff */
[----:B--2---:R-:W-:Y:S05]  /*9160*/  @!P0 NANOSLEEP.SYNCS 0x989680 ;  /* 0x009896800000895d */ /* 0x004fea0003900000 */
[----:B------:R-:W2:Y:S02]  /*9170*/  @!P0 SYNCS.PHASECHK.TRANS64 P0, [R0+URZ], R2 ;  /* 0x00000002000085a7 */ /* 0x000ea400080010ff */
[----:B--2---:R-:W-:Y:S05]  /*9180*/  @!P0 BRA `(.L_x_133) ;  /* 0xfffffffc00f08947 */ /* 0x004fea000383ffff */
[----:B------:R-:W-:Y:S05]  /*9190*/  BRA `(.L_x_134) ;  /* 0xffffff9800387947 */ /* 0x000fea000383ffff */
.L_x_35:
[----:B------:R-:W-:-:S07]  /*91a0*/  MOV R0, UR5 ;  /* 0x0000000500007c02 */ /* 0x000fce0008000f00 */
.L_x_135:
[----:B-1----:R1:W2:Y:S02]  /*91b0*/  SYNCS.PHASECHK.TRANS64.TRYWAIT P0, [R0+URZ], R2 ;  /* 0x00000002000075a7 */ /* 0x0022a400080011ff */
[----:B--2---:R-:W-:Y:S05]  /*91c0*/  @!P0 NANOSLEEP.SYNCS 0x989680 ;  /* 0x009896800000895d */ /* 0x004fea0003900000 */
[----:B------:R-:W2:Y:S02]  /*91d0*/  @!P0 SYNCS.PHASECHK.TRANS64 P0, [R0+URZ], R2 ;  /* 0x00000002000085a7 */ /* 0x000ea400080010ff */
[----:B--2---:R-:W-:Y:S05]  /*91e0*/  @!P0 BRA `(.L_x_135) ;  /* 0xfffffffc00f08947 */ /* 0x004fea000383ffff */
[----:B------:R-:W-:Y:S05]  /*91f0*/  BRA `(.L_x_136) ;  /* 0xffffff9800487947 */ /* 0x000fea000383ffff */
.L_x_36:
[----:B------:R-:W-:-:S07]  /*9200*/  MOV R0, UR5 ;  /* 0x0000000500007c02 */ /* 0x000fce0008000f00 */
.L_x_137:
[----:B-1----:R1:W2:Y:S02]  /*9210*/  SYNCS.PHASECHK.TRANS64.TRYWAIT P0, [R0+URZ], R2 ;  /* 0x00000002000075a7 */ /* 0x0022a400080011ff */
[----:B--2---:R-:W-:Y:S05]  /*9220*/  @!P0 NANOSLEEP.SYNCS 0x989680 ;  /* 0x009896800000895d */ /* 0x004fea0003900000 */
[----:B------:R-:W2:Y:S02]  /*9230*/  @!P0 SYNCS.PHASECHK.TRANS64 P0, [R0+URZ], R2 ;  /* 0x00000002000085a7 */ /* 0x000ea400080010ff */
[----:B--2---:R-:W-:Y:S05]  /*9240*/  @!P0 BRA `(.L_x_137) ;  /* 0xfffffffc00f08947 */ /* 0x004fea000383ffff */
[----:B------:R-:W-:Y:S05]  /*9250*/  BRA `(.L_x_138) ;  /* 0xffffff9800587947 */ /* 0x000fea000383ffff */
.L_x_37:
[----:B------:R-:W-:-:S07]  /*9260*/  MOV R0, UR5 ;  /* 0x0000000500007c02 */ /* 0x000fce0008000f00 */
.L_x_139:
[----:B-1----:R1:W2:Y:S02]  /*9270*/  SYNCS.PHASECHK.TRANS64.TRYWAIT P0, [R0+URZ], R2 ;  /* 0x00000002000075a7 */ /* 0x0022a400080011ff */
[----:B--2---:R-:W-:Y:S05]  /*9280*/  @!P0 NANOSLEEP.SYNCS 0x989680 ;  /* 0x009896800000895d */ /* 0x004fea0003900000 */
[----:B------:R-:W2:Y:S02]  /*9290*/  @!P0 SYNCS.PHASECHK.TRANS64 P0, [R0+URZ], R2 ;  /* 0x00000002000085a7 */ /* 0x000ea400080010ff */
[----:B--2---:R-:W-:Y:S05]  /*92a0*/  @!P0 BRA `(.L_x_139) ;  /* 0xfffffffc00f08947 */ /* 0x004fea000383ffff */
[----:B------:R-:W-:Y:S05]  /*92b0*/  BRA `(.L_x_140) ;  /* 0xffffff9800687947 */ /* 0x000fea000383ffff */
.L_x_38:
[----:B------:R-:W-:-:S07]  /*92c0*/  MOV R0, UR5 ;  /* 0x0000000500007c02 */ /* 0x000fce0008000f00 */
.L_x_141:
[----:B-1----:R1:W2:Y:S02]  /*92d0*/  SYNCS.PHASECHK.TRANS64.TRYWAIT P0, [R0+URZ], R2 ;  /* 0x00000002000075a7 */ /* 0x0022a400080011ff */
[----:B--2---:R-:W-:Y:S05]  /*92e0*/  @!P0 NANOSLEEP.SYNCS 0x989680 ;  /* 0x009896800000895d */ /* 0x004fea0003900000 */
[----:B------:R-:W2:Y:S02]  /*92f0*/  @!P0 SYNCS.PHASECHK.TRANS64 P0, [R0+URZ], R2 ;  /* 0x00000002000085a7 */ /* 0x000ea400080010ff */
[----:B--2---:R-:W-:Y:S05]  /*9300*/  @!P0 BRA `(.L_x_141) ;  /* 0xfffffffc00f08947 */ /* 0x004fea000383ffff */
[----:B------:R-:W-:Y:S05]  /*9310*/  BRA `(.L_x_142) ;  /* 0xffffff9800787947 */ /* 0x000fea000383ffff */
.L_x_39:
[----:B------:R-:W-:-:S07]  /*9320*/  MOV R0, UR5 ;  /* 0x0000000500007c02 */ /* 0x000fce0008000f00 */
.L_x_143:
[----:B-1----:R1:W2:Y:S02]  /*9330*/  SYNCS.PHASECHK.TRANS64.TRYWAIT P0, [R0+URZ], R2 ;  /* 0x00000002000075a7 */ /* 0x0022a400080011ff */
[----:B--2---:R-:W-:Y:S05]  /*9340*/  @!P0 NANOSLEEP.SYNCS 0x989680 ;  /* 0x009896800000895d */ /* 0x004fea0003900000 */
[----:B------:R-:W2:Y:S02]  /*9350*/  @!P0 SYNCS.PHASECHK.TRANS64 P0, [R0+URZ], R2 ;  /* 0x00000002000085a7 */ /* 0x000ea400080010ff */
[----:B--2---:R-:W-:Y:S05]  /*9360*/  @!P0 BRA `(.L_x_143) ;  /* 0xfffffffc00f08947 */ /* 0x004fea000383ffff */
[----:B------:R-:W-:Y:S05]  /*9370*/  BRA `(.L_x_144) ;  /* 0xffffff9800887947 */ /* 0x000fea000383ffff */
.L_x_42:
[----:B------:R-:W-:-:S07]  /*9380*/  MOV R4, UR4 ;  /* 0x0000000400047c02 */ /* 0x000fce0008000f00 */
.L_x_145:
[----:B--2---:R2:W3:Y:S02]  /*9390*/  SYNCS.PHASECHK.TRANS64.TRYWAIT P1, [R4+URZ+0xd8], R6 ;  /* 0x0000d806040075a7 */ /* 0x0044e400080211ff */
[----:B---3--:R-:W-:Y:S05]  /*93a0*/  @!P1 NANOSLEEP.SYNCS 0x989680 ;  /* 0x009896800000995d */ /* 0x008fea0003900000 */
[----:B------:R-:W3:Y:S02]  /*93b0*/  @!P1 SYNCS.PHASECHK.TRANS64 P1, [R4+URZ+0xd8], R6 ;  /* 0x0000d806040095a7 */ /* 0x000ee400080210ff */
[----:B---3--:R-:W-:Y:S05]  /*93c0*/  @!P1 BRA `(.L_x_145) ;  /* 0xfffffffc00f09947 */ /* 0x008fea000383ffff */
[----:B------:R-:W-:Y:S05]  /*93d0*/  BRA `(.L_x_146) ;  /* 0xffffff9800f87947 */ /* 0x000fea000383ffff */
.L_x_43:
[----:B--2---:R-:W-:-:S07]  /*93e0*/  MOV R4, UR4 ;  /* 0x0000000400047c02 */ /* 0x004fce0008000f00 */
.L_x_147:
[----:B--2---:R2:W3:Y:S02]  /*93f0*/  SYNCS.PHASECHK.TRANS64.TRYWAIT P1, [R4+URZ+0xd0], R5 ;  /* 0x0000d005040075a7 */ /* 0x0044e400080211ff */
[----:B---3--:R-:W-:Y:S05]  /*9400*/  @!P1 NANOSLEEP.SYNCS 0x989680 ;  /* 0x009896800000995d */ /* 0x008fea0003900000 */
[----:B------:R-:W3:Y:S02]  /*9410*/  @!P1 SYNCS.PHASECHK.TRANS64 P1, [R4+URZ+0xd0], R5 ;  /* 0x0000d005040095a7 */ /* 0x000ee400080210ff */
[----:B---3--:R-:W-:Y:S05]  /*9420*/  @!P1 BRA `(.L_x_147) ;  /* 0xfffffffc00f09947 */ /* 0x008fea000383ffff */
[----:B------:R-:W-:Y:S05]  /*9430*/  BRA `(.L_x_148) ;  /* 0xffffff9c00007947 */ /* 0x000fea000383ffff */
.L_x_51:
[----:B------:R-:W-:-:S07]  /*9440*/  MOV R0, UR20 ;  /* 0x0000001400007c02 */ /* 0x000fce0008000f00 */
.L_x_149:
[----:B-1----:R1:W2:Y:S02]  /*9450*/  SYNCS.PHASECHK.TRANS64.TRYWAIT P0, [R0+URZ+0xd0], R2 ;  /* 0x0000d002000075a7 */ /* 0x0022a400080011ff */
[----:B--2---:R-:W-:Y:S05]  /*9460*/  @!P0 NANOSLEEP.SYNCS 0x989680 ;  /* 0x009896800000895d */ /* 0x004fea0003900000 */
[----:B------:R-:W2:Y:S02]  /*9470*/  @!P0 SYNCS.PHASECHK.TRANS64 P0, [R0+URZ+0xd0], R2 ;  /* 0x0000d002000085a7 */ /* 0x000ea400080010ff */
[----:B--2---:R-:W-:Y:S05]  /*9480*/  @!P0 BRA `(.L_x_149) ;  /* 0xfffffffc00f08947 */ /* 0x004fea000383ffff */
[----:B------:R-:W-:Y:S05]  /*9490*/  BRA `(.L_x_150) ;  /* 0xffffffa0008c7947 */ /* 0x000fea000383ffff */
.L_x_52:
[----:B------:R-:W-:-:S07]  /*94a0*/  MOV R0, UR24 ;  /* 0x0000001800007c02 */ /* 0x000fce0008000f00 */
.L_x_151:
[----:B-1----:R1:W2:Y:S02]  /*94b0*/  SYNCS.PHASECHK.TRANS64.TRYWAIT P0, [R0+URZ+0xf0], R2 ;  /* 0x0000f002000075a7 */ /* 0x0022a400080011ff */
[----:B--2---:R-:W-:Y:S05]  /*94c0*/  @!P0 NANOSLEEP.SYNCS 0x989680 ;  /* 0x009896800000895d */ /* 0x004fea0003900000 */
[----:B------:R-:W2:Y:S02]  /*94d0*/  @!P0 SYNCS.PHASECHK.TRANS64 P0, [R0+URZ+0xf0], R2 ;  /* 0x0000f002000085a7 */ /* 0x000ea400080010ff */
[----:B--2---:R-:W-:Y:S05]  /*94e0*/  @!P0 BRA `(.L_x_151) ;  /* 0xfffffffc00f08947 */ /* 0x004fea000383ffff */
[----:B------:R-:W-:Y:S05]  /*94f0*/  BRA `(.L_x_152) ;  /* 0xffffffa000a47947 */ /* 0x000fea000383ffff */
.L_x_55:
[----:B-1----:R-:W-:Y:S07]  /*9500*/  MOV R0, UR18 ;  /* 0x0000001200007c02 */ /* 0x002fee0008000f00 */
.L_x_153:
[----:B-1----:R1:W2:Y:S02]  /*9510*/  SYNCS.PHASECHK.TRANS64.TRYWAIT P0, [R0+URZ], R3 ;  /* 0x00000003000075a7 */ /* 0x0022a400080011ff */
[----:B--2---:R-:W-:Y:S05]  /*9520*/  @!P0 NANOSLEEP.SYNCS 0x989680 ;  /* 0x009896800000895d */ /* 0x004fea0003900000 */
[----:B------:R-:W2:Y:S02]  /*9530*/  @!P0 SYNCS.PHASECHK.TRANS64 P0, [R0+URZ], R3 ;  /* 0x00000003000085a7 */ /* 0x000ea400080010ff */
[----:B--2---:R-:W-:Y:S05]  /*9540*/  @!P0 BRA `(.L_x_153) ;  /* 0xfffffffc00f08947 */ /* 0x004fea000383ffff */
[----:B------:R-:W-:Y:S05]  /*9550*/  BRA `(.L_x_54) ;  /* 0xffffffa000c87947 */ /* 0x000fea000383ffff */
.L_x_58:
[----:B------:R-:W-:-:S07]  /*9560*/  MOV R0, UR4 ;  /* 0x0000000400007c02 */ /* 0x000fce0008000f00 */
.L_x_154:
[----:B-1----:R1:W3:Y:S02]  /*9570*/  SYNCS.PHASECHK.TRANS64.TRYWAIT P0, [R0+URZ], R2 ;  /* 0x00000002000075a7 */ /* 0x0022e400080011ff */
[----:B---3--:R-:W-:Y:S05]  /*9580*/  @!P0 NANOSLEEP.SYNCS 0x989680 ;  /* 0x009896800000895d */ /* 0x008fea0003900000 */
[----:B------:R-:W3:Y:S02]  /*9590*/  @!P0 SYNCS.PHASECHK.TRANS64 P0, [R0+URZ], R2 ;  /* 0x00000002000085a7 */ /* 0x000ee400080010ff */
[----:B---3--:R-:W-:Y:S05]  /*95a0*/  @!P0 BRA `(.L_x_154) ;  /* 0xfffffffc00f08947 */ /* 0x008fea000383ffff */
[----:B------:R-:W-:Y:S05]  /*95b0*/  BRA `(.L_x_155) ;  /* 0xffffffa400c87947 */ /* 0x000fea000383ffff */
.L_x_59:
[----:B------:R-:W-:-:S07]  /*95c0*/  MOV R0, UR4 ;  /* 0x0000000400007c02 */ /* 0x000fce0008000f00 */
.L_x_156:
[----:B-1----:R1:W2:Y:S02]  /*95d0*/  SYNCS.PHASECHK.TRANS64.TRYWAIT P0, [R0+URZ], R2 ;  /* 0x00000002000075a7 */ /* 0x0022a400080011ff */
[----:B--2---:R-:W-:Y:S05]  /*95e0*/  @!P0 NANOSLEEP.SYNCS 0x989680 ;  /* 0x009896800000895d */ /* 0x004fea0003900000 */
[----:B------:R-:W2:Y:S02]  /*95f0*/  @!P0 SYNCS.PHASECHK.TRANS64 P0, [R0+URZ], R2 ;  /* 0x00000002000085a7 */ /* 0x000ea400080010ff */
[----:B--2---:R-:W-:Y:S05]  /*9600*/  @!P0 BRA `(.L_x_156) ;  /* 0xfffffffc00f08947 */ /* 0x004fea000383ffff */
[----:B------:R-:W-:Y:S05]  /*9610*/  BRA `(.L_x_157) ;  /* 0xffffffa400d47947 */ /* 0x000fea000383ffff */
.L_x_64:
[----:B------:R-:W-:Y:S07]  /*9620*/  MOV R0, UR20 ;  /* 0x0000001400007c02 */ /* 0x000fee0008000f00 */
.L_x_158:
[----:B-1----:R1:W2:Y:S02]  /*9630*/  SYNCS.PHASECHK.TRANS64.TRYWAIT P0, [R0+URZ+0xd0], R2 ;  /* 0x0000d002000075a7 */ /* 0x0022a400080011ff */
[----:B--2---:R-:W-:Y:S05]  /*9640*/  @!P0 NANOSLEEP.SYNCS 0x989680 ;  /* 0x009896800000895d */ /* 0x004fea0003900000 */
[----:B------:R-:W2:Y:S02]  /*9650*/  @!P0 SYNCS.PHASECHK.TRANS64 P0, [R0+URZ+0xd0], R2 ;  /* 0x0000d002000085a7 */ /* 0x000ea400080010ff */
[----:B--2---:R-:W-:Y:S05]  /*9660*/  @!P0 BRA `(.L_x_158) ;  /* 0xfffffffc00f08947 */ /* 0x004fea000383ffff */
[----:B------:R-:W-:Y:S05]  /*9670*/  BRA `(.L_x_159) ;  /* 0xffffffac00307947 */ /* 0x000fea000383ffff */
.L_x_67:
[----:B------:R-:W-:Y:S07]  /*9680*/  MOV R0, UR20 ;  /* 0x0000001400007c02 */ /* 0x000fee0008000f00 */
.L_x_160:
[----:B-1----:R1:W2:Y:S02]  /*9690*/  SYNCS.PHASECHK.TRANS64.TRYWAIT P2, [R0+URZ+0xc8], R2 ;  /* 0x0000c802000075a7 */ /* 0x0022a400080411ff */
[----:B--2---:R-:W-:Y:S05]  /*96a0*/  @!P2 NANOSLEEP.SYNCS 0x989680 ;  /* 0x009896800000a95d */ /* 0x004fea0003900000 */
[----:B------:R-:W2:Y:S02]  /*96b0*/  @!P2 SYNCS.PHASECHK.TRANS64 P2, [R0+URZ+0xc8], R2 ;  /* 0x0000c8020000a5a7 */ /* 0x000ea400080410ff */
[----:B--2---:R-:W-:Y:S05]  /*96c0*/  @!P2 BRA `(.L_x_160) ;  /* 0xfffffffc00f0a947 */ /* 0x004fea000383ffff */
[----:B------:R-:W-:Y:S05]  /*96d0*/  BRA `(.L_x_66) ;  /* 0xffffffb000887947 */ /* 0x000fea000383ffff */
.L_x_70:
[----:B------:R-:W-:Y:S07]  /*96e0*/  MOV R2, UR20 ;  /* 0x0000001400027c02 */ /* 0x000fee0008000f00 */
.L_x_161:
[----:B-1----:R1:W2:Y:S02]  /*96f0*/  SYNCS.PHASECHK.TRANS64.TRYWAIT P1, [R2+URZ+0xa0], R8 ;  /* 0x0000a008020075a7 */ /* 0x0022a400080211ff */
[----:B--2---:R-:W-:Y:S05]  /*9700*/  @!P1 NANOSLEEP.SYNCS 0x989680 ;  /* 0x009896800000995d */ /* 0x004fea0003900000 */
[----:B------:R-:W2:Y:S02]  /*9710*/  @!P1 SYNCS.PHASECHK.TRANS64 P1, [R2+URZ+0xa0], R8 ;  /* 0x0000a008020095a7 */ /* 0x000ea400080210ff */
[----:B--2---:R-:W-:Y:S05]  /*9720*/  @!P1 BRA `(.L_x_161) ;  /* 0xfffffffc00f09947 */ /* 0x004fea000383ffff */
[----:B------:R-:W-:Y:S05]  /*9730*/  BRA `(.L_x_162) ;  /* 0xffffffb4003c7947 */ /* 0x000fea000383ffff */
.L_x_71:
[----:B------:R-:W-:Y:S07]  /*9740*/  MOV R2, UR20 ;  /* 0x0000001400027c02 */ /* 0x000fee0008000f00 */
.L_x_163:
[----:B-1----:R1:W2:Y:S02]  /*9750*/  SYNCS.PHASECHK.TRANS64.TRYWAIT P1, [R2+URZ+0xa8], R8 ;  /* 0x0000a808020075a7 */ /* 0x0022a400080211ff */
[----:B--2---:R-:W-:Y:S05]  /*9760*/  @!P1 NANOSLEEP.SYNCS 0x989680 ;  /* 0x009896800000995d */ /* 0x004fea0003900000 */
[----:B------:R-:W2:Y:S02]  /*9770*/  @!P1 SYNCS.PHASECHK.TRANS64 P1, [R2+URZ+0xa8], R8 ;  /* 0x0000a808020095a7 */ /* 0x000ea400080210ff */
[----:B--2---:R-:W-:Y:S05]  /*9780*/  @!P1 BRA `(.L_x_163) ;  /* 0xfffffffc00f09947 */ /* 0x004fea000383ffff */
[----:B------:R-:W-:Y:S05]  /*9790*/  BRA `(.L_x_164) ;  /* 0xffffffb400847947 */ /* 0x000fea000383ffff */
.L_x_72:
[----:B------:R-:W-:Y:S07]  /*97a0*/  MOV R2, UR20 ;  /* 0x0000001400027c02 */ /* 0x000fee0008000f00 */
.L_x_165:
[----:B-1----:R1:W2:Y:S02]  /*97b0*/  SYNCS.PHASECHK.TRANS64.TRYWAIT P1, [R2+URZ+0xb0], R8 ;  /* 0x0000b008020075a7 */ /* 0x0022a400080211ff */
[----:B--2---:R-:W-:Y:S05]  /*97c0*/  @!P1 NANOSLEEP.SYNCS 0x989680 ;  /* 0x009896800000995d */ /* 0x004fea0003900000 */
[----:B------:R-:W2:Y:S02]  /*97d0*/  @!P1 SYNCS.PHASECHK.TRANS64 P1, [R2+URZ+0xb0], R8 ;  /* 0x0000b008020095a7 */ /* 0x000ea400080210ff */
[----:B--2---:R-:W-:Y:S05]  /*97e0*/  @!P1 BRA `(.L_x_165) ;  /* 0xfffffffc00f09947 */ /* 0x004fea000383ffff */
[----:B------:R-:W-:Y:S05]  /*97f0*/  BRA `(.L_x_166) ;  /* 0xffffffb400cc7947 */ /* 0x000fea000383ffff */
.L_x_73:
[----:B------:R-:W-:Y:S07]  /*9800*/  MOV R0, UR20 ;  /* 0x0000001400007c02 */ /* 0x000fee0008000f00 */
.L_x_167:
[----:B-1----:R1:W2:Y:S02]  /*9810*/  SYNCS.PHASECHK.TRANS64.TRYWAIT P0, [R0+URZ+0xb8], R8 ;  /* 0x0000b808000075a7 */ /* 0x0022a400080011ff */
[----:B--2---:R-:W-:Y:S05]  /*9820*/  @!P0 NANOSLEEP.SYNCS 0x989680 ;  /* 0x009896800000895d */ /* 0x004fea0003900000 */
[----:B------:R-:W2:Y:S02]  /*9830*/  @!P0 SYNCS.PHASECHK.TRANS64 P0, [R0+URZ+0xb8], R8 ;  /* 0x0000b808000085a7 */ /* 0x000ea400080010ff */
[----:B--2---:R-:W-:Y:S05]  /*9840*/  @!P0 BRA `(.L_x_167) ;  /* 0xfffffffc00f08947 */ /* 0x004fea000383ffff */
[----:B------:R-:W-:Y:S05]  /*9850*/  BRA `(.L_x_168) ;  /* 0xffffffb800187947 */ /* 0x000fea000383ffff */
.L_x_75:
[----:B------:R-:W-:-:S07]  /*9860*/  MOV R0, UR20 ;  /* 0x0000001400007c02 */ /* 0x000fce0008000f00 */
.L_x_169:
[----:B--2---:R2:W3:Y:S02]  /*9870*/  SYNCS.PHASECHK.TRANS64.TRYWAIT P0, [R0+URZ+0xa0], R2 ;  /* 0x0000a002000075a7 */ /* 0x0044e400080011ff */
[----:B---3--:R-:W-:Y:S05]  /*9880*/  @!P0 NANOSLEEP.SYNCS 0x989680 ;  /* 0x009896800000895d */ /* 0x008fea0003900000 */
[----:B------:R-:W3:Y:S02]  /*9890*/  @!P0 SYNCS.PHASECHK.TRANS64 P0, [R0+URZ+0xa0], R2 ;  /* 0x0000a002000085a7 */ /* 0x000ee400080010ff */
[----:B---3--:R-:W-:Y:S05]  /*98a0*/  @!P0 BRA `(.L_x_169) ;  /* 0xfffffffc00f08947 */ /* 0x008fea000383ffff */
[----:B------:R-:W-:Y:S05]  /*98b0*/  BRA `(.L_x_170) ;  /* 0xffffffb800807947 */ /* 0x000fea000383ffff */
.L_x_76:
[----:B--2---:R-:W-:-:S07]  /*98c0*/  MOV R0, UR20 ;  /* 0x0000001400007c02 */ /* 0x004fce0008000f00 */
.L_x_171:
[----:B--2---:R2:W3:Y:S02]  /*98d0*/  SYNCS.PHASECHK.TRANS64.TRYWAIT P0, [R0+URZ+0xa8], R2 ;  /* 0x0000a802000075a7 */ /* 0x0044e400080011ff */
[----:B---3--:R-:W-:Y:S05]  /*98e0*/  @!P0 NANOSLEEP.SYNCS 0x989680 ;  /* 0x009896800000895d */ /* 0x008fea0003900000 */
[----:B------:R-:W3:Y:S02]  /*98f0*/  @!P0 SYNCS.PHASECHK.TRANS64 P0, [R0+URZ+0xa8], R2 ;  /* 0x0000a802000085a7 */ /* 0x000ee400080010ff */
[----:B---3--:R-:W-:Y:S05]  /*9900*/  @!P0 BRA `(.L_x_171) ;  /* 0xfffffffc00f08947 */ /* 0x008fea000383ffff */
[----:B------:R-:W-:Y:S05]  /*9910*/  BRA `(.L_x_172) ;  /* 0xffffffb800707947 */ /* 0x000fea000383ffff */
.L_x_77:
[----:B--2---:R-:W-:-:S07]  /*9920*/  MOV R0, UR20 ;  /* 0x0000001400007c02 */ /* 0x004fce0008000f00 */
.L_x_173:
[----:B--2---:R2:W3:Y:S02]  /*9930*/  SYNCS.PHASECHK.TRANS64.TRYWAIT P0, [R0+URZ+0xb0], R2 ;  /* 0x0000b002000075a7 */ /* 0x0044e400080011ff */
[----:B---3--:R-:W-:Y:S05]  /*9940*/  @!P0 NANOSLEEP.SYNCS 0x989680 ;  /* 0x009896800000895d */ /* 0x008fea0003900000 */
[----:B------:R-:W3:Y:S02]  /*9950*/  @!P0 SYNCS.PHASECHK.TRANS64 P0, [R0+URZ+0xb0], R2 ;  /* 0x0000b002000085a7 */ /* 0x000ee400080010ff */
[----:B---3--:R-:W-:Y:S05]  /*9960*/  @!P0 BRA `(.L_x_173) ;  /* 0xfffffffc00f08947 */ /* 0x008fea000383ffff */
[----:B------:R-:W-:Y:S05]  /*9970*/  BRA `(.L_x_174) ;  /* 0xffffffb800607947 */ /* 0x000fea000383ffff */
.L_x_79:
[----:B------:R-:W-:Y:S07]  /*9980*/  MOV R0, UR49 ;  /* 0x0000003100007c02 */ /* 0x000fee0008000f00 */
.L_x_175:
[----:B-1----:R1:W2:Y:S02]  /*9990*/  SYNCS.PHASECHK.TRANS64.TRYWAIT P0, [R0+URZ+0xd0], R2 ;  /* 0x0000d002000075a7 */ /* 0x0022a400080011ff */
[----:B--2---:R-:W-:Y:S05]  /*99a0*/  @!P0 NANOSLEEP.SYNCS 0x989680 ;  /* 0x009896800000895d */ /* 0x004fea0003900000 */
[----:B------:R-:W2:Y:S02]  /*99b0*/  @!P0 SYNCS.PHASECHK.TRANS64 P0, [R0+URZ+0xd0], R2 ;  /* 0x0000d002000085a7 */ /* 0x000ea400080010ff */
[----:B--2---:R-:W-:Y:S05]  /*99c0*/  @!P0 BRA `(.L_x_175) ;  /* 0xfffffffc00f08947 */ /* 0x004fea000383ffff */
[----:B------:R-:W-:Y:S05]  /*99d0*/  BRA `(.L_x_176) ;  /* 0xffffffbc00487947 */ /* 0x000fea000383ffff */
.L_x_90:
[----:B-1----:R-:W-:Y:S04]  /*99e0*/  MOV R2, UR49 ;  /* 0x0000003100027c02 */ /* 0x002fe80008000f00 */
[----:B------:R1:W2:Y:S03]  /*99f0*/  SYNCS.PHASECHK.TRANS64.TRYWAIT P1, [R2+URZ+0x80], R3 ;  /* 0x00008003020075a7 */ /* 0x0002a600080211ff */
[----:B--2---:R-:W-:Y:S05]  /*9a00*/  @!P1 NANOSLEEP.SYNCS 0x989680 ;  /* 0x009896800000995d */ /* 0x004fea0003900000 */
[----:B------:R-:W2:Y:S02]  /*9a10*/  @!P1 SYNCS.PHASECHK.TRANS64 P1, [R2+URZ+0x80], R3 ;  /* 0x00008003020095a7 */ /* 0x000ea400080210ff */
[----:B--2---:R-:W-:Y:S05]  /*9a20*/  @!P1 BRA `(.L_x_90) ;  /* 0xfffffffc00ec9947 */ /* 0x004fea000383ffff */
[----:B------:R-:W-:Y:S05]  /*9a30*/  BRA `(.L_x_89) ;  /* 0xffffffcc003c7947 */ /* 0x000fea000383ffff */
.L_x_92:
[----:B-1----:R1:W4:Y:S02]  /*9a40*/  SYNCS.PHASECHK.TRANS64.TRYWAIT P1, [R84+URZ+0xe0], R0 ;  /* 0x0000e000540075a7 */ /* 0x00232400080211ff */
[----:B----4-:R-:W-:Y:S05]  /*9a50*/  @!P1 NANOSLEEP.SYNCS 0x989680 ;  /* 0x009896800000995d */ /* 0x010fea0003900000 */
[----:B------:R-:W4:Y:S02]  /*9a60*/  @!P1 SYNCS.PHASECHK.TRANS64 P1, [R84+URZ+0xe0], R0 ;  /* 0x0000e000540095a7 */ /* 0x000f2400080210ff */
[----:B----4-:R-:W-:Y:S05]  /*9a70*/  @!P1 BRA `(.L_x_92) ;  /* 0xfffffffc00f09947 */ /* 0x010fea000383ffff */
[----:B------:R-:W-:Y:S05]  /*9a80*/  BRA `(.L_x_91) ;  /* 0xffffffcc00607947 */ /* 0x000fea000383ffff */
.L_x_101:
[----:B-1----:R1:W2:Y:S02]  /*9a90*/  SYNCS.PHASECHK.TRANS64.TRYWAIT P1, [R2+URZ+0x80], R0 ;  /* 0x00008000020075a7 */ /* 0x0022a400080211ff */
[----:B--2---:R-:W-:Y:S05]  /*9aa0*/  @!P1 NANOSLEEP.SYNCS 0x989680 ;  /* 0x009896800000995d */ /* 0x004fea0003900000 */
[----:B------:R-:W2:Y:S02]  /*9ab0*/  @!P1 SYNCS.PHASECHK.TRANS64 P1, [R2+URZ+0x80], R0 ;  /* 0x00008000020095a7 */ /* 0x000ea400080210ff */
[----:B--2---:R-:W-:Y:S05]  /*9ac0*/  @!P1 BRA `(.L_x_101) ;  /* 0xfffffffc00f09947 */ /* 0x004fea000383ffff */
[----:B------:R-:W-:Y:S05]  /*9ad0*/  BRA `(.L_x_100) ;  /* 0xffffffd400947947 */ /* 0x000fea000383ffff */
.L_x_109:
[----:B-1----:R1:W2:Y:S02]  /*9ae0*/  SYNCS.PHASECHK.TRANS64.TRYWAIT P1, [R0+URZ+0x80], R5 ;  /* 0x00008005000075a7 */ /* 0x0022a400080211ff */
[----:B--2---:R-:W-:Y:S05]  /*9af0*/  @!P1 NANOSLEEP.SYNCS 0x989680 ;  /* 0x009896800000995d */ /* 0x004fea0003900000 */
[----:B------:R-:W2:Y:S02]  /*9b00*/  @!P1 SYNCS.PHASECHK.TRANS64 P1, [R0+URZ+0x80], R5 ;  /* 0x00008005000095a7 */ /* 0x000ea400080210ff */
[----:B--2---:R-:W-:Y:S05]  /*9b10*/  @!P1 BRA `(.L_x_109) ;  /* 0xfffffffc00f09947 */ /* 0x004fea000383ffff */
[----:B------:R-:W-:Y:S05]  /*9b20*/  BRA `(.L_x_108) ;  /* 0xffffffdc00e47947 */ /* 0x000fea000383ffff */
.L_x_117:
[----:B--2---:R2:W3:Y:S02]  /*9b30*/  SYNCS.PHASECHK.TRANS64.TRYWAIT P1, [R2+URZ+0x80], R3 ;  /* 0x00008003020075a7 */ /* 0x0044e400080211ff */
[----:B---3--:R-:W-:Y:S05]  /*9b40*/  @!P1 NANOSLEEP.SYNCS 0x989680 ;  /* 0x009896800000995d */ /* 0x008fea0003900000 */
[----:B------:R-:W3:Y:S02]  /*9b50*/  @!P1 SYNCS.PHASECHK.TRANS64 P1, [R2+URZ+0x80], R3 ;  /* 0x00008003020095a7 */ /* 0x000ee400080210ff */
[----:B---3--:R-:W-:Y:S05]  /*9b60*/  @!P1 BRA `(.L_x_117) ;  /* 0xfffffffc00f09947 */ /* 0x008fea000383ffff */
[----:B------:R-:W-:Y:S05]  /*9b70*/  BRA `(.L_x_116) ;  /* 0xffffffe800307947 */ /* 0x000fea000383ffff */
        .weak           $__internal_0_$__cuda_sm10x_tcgen05_guardrail_trap_col_being_dealloced_not_returned_by_alloc
        .type           $__internal_0_$__cuda_sm10x_tcgen05_guardrail_trap_col_being_dealloced_not_returned_by_alloc,@function
        .size           $__internal_0_$__cuda_sm10x_tcgen05_guardrail_trap_col_being_dealloced_not_returned_by_alloc,($__internal_1_$__cuda_sm10x_tcgen05_guardrail_trap_phase_invalid_during_alloc - $__internal_0_$__cuda_sm10x_tcgen05_guardrail_trap_col_being_dealloced_not_returned_by_alloc)
$__internal_0_$__cuda_sm10x_tcgen05_guardrail_trap_col_being_dealloced_not_returned_by_alloc:
[----:B------:R-:W-:Y:S05]  /*9b80*/  BPT.TRAP 0x1 ;  /* 0x000000040000795c */ /* 0x000fea0000300000 */
[----:B------:R-:W-:-:S04]  /*9b90*/  HFMA2 R3, -RZ, RZ, 0, 0 ;  /* 0x00000000ff037431 */ /* 0x000fc800000001ff */
[----:B------:R-:W-:Y:S05]  /*9ba0*/  RET.REL.NODEC R2 `(_ZN7cutlass13device_kernelINS_4conv6kernel13ConvUniversalINS1_16ConvProblemShapeILNS1_8OperatorE0ELi3EEENS1_10collective14CollectiveConvINS1_47MainloopSm100TmaUmmaWarpSpecializedImplicitGemmILS5_0ELi8ELi3ELi1ELi2EN4cute5tupleIJNSA_1CILi1EEESD_SD_EEEEENSB_IJNSC_ILi64EEENSC_ILi128EEENSB_IJNSC_ILi32EEEEEEEEENS_10tfloat32_tESL_NSA_8TiledMMAINSA_8MMA_AtomIJNSA_17SM100_MMA_TF32_SSISL_SL_fLi64ELi128ELNSA_4UMMA5MajorE0ELSQ_0ELNSP_7ScaleInE0ELSR_0EEEEEENSA_6LayoutISE_NSB_IJNSC_ILi0EEESV_SV_EEEEENSB_IJNSA_10UnderscoreESY_SY_EEEEENS7_6detail27Sm100ImplicitGemmTileTraitsINSA_20SM90_TMA_LOAD_IM2COLENSA_14ComposedLayoutINSA_7SwizzleILi3ELi4ELi3EEENSA_18smem_ptr_flag_bitsILi32EEENSU_INSB_IJNSC_ILi8EEESI_EEENSB_IJSI_SD_EEEEEEEvEENS12_INSA_13SM90_TMA_LOADES1D_vEEEENS_8epilogue10collective18CollectiveEpilogueINS1I_23Sm100TmaWarpSpecializedILi4ELi2ELi16ELb1ELb0EEEJSK_NSB_IJNSU_ISG_SD_EENSU_ISI_SD_EEEEESL_NSB_IJNSB_IJllllEEESD_SV_EEESL_S1R_NS1I_6fusion15FusionCallbacksIS1M_NS1S_17LinearCombinationISL_fSL_fLNS_15FloatRoundStyleE2EEESK_S1P_JEEENSA_5SM1004TMEM4LOAD26SM100_TMEM_LOAD_16dp128b8xES13_S1D_NSA_17SM75_U32x4_LDSM_NENSA_21SM90_TMA_STORE_IM2COLES1D_NSA_17SM90_U32x4_STSM_NENSA_39AutoVectorizingCopyWithAssumedAlignmentILi128EEEEEEvvEEEEvNT_6ParamsE) ;  /* 0xffffff6402147950 */ /* 0x000fea0003c3ffff */
        .weak           $__internal_1_$__cuda_sm10x_tcgen05_guardrail_trap_phase_invalid_during_alloc
        .type           $__internal_1_$__cuda_sm10x_tcgen05_guardrail_trap_phase_invalid_during_alloc,@function
        .size           $__internal_1_$__cuda_sm10x_tcgen05_guardrail_trap_phase_invalid_during_alloc,($__internal_2_$__cuda_sm10x_tcgen05_guardrail_trap_unallocated_columns_being_dealloced - $__internal_1_$__cuda_sm10x_tcgen05_guardrail_trap_phase_invalid_during_alloc)
$__internal_1_$__cuda_sm10x_tcgen05_guardrail_trap_phase_invalid_during_alloc:
[----:B------:R-:W-:Y:S05]  /*9bb0*/  BPT.TRAP 0x1 ;  /* 0x000000040000795c */ /* 0x000fea0000300000 */
[----:B------:R-:W-:-:S04]  /*9bc0*/  MOV R3, 0x0 ;  /* 0x0000000000037802 */ /* 0x000fc80000000f00 */
[----:B------:R-:W-:Y:S05]  /*9bd0*/  RET.REL.NODEC R2 `(_ZN7cutlass13device_kernelINS_4conv6kernel13ConvUniversalINS1_16ConvProblemShapeILNS1_8OperatorE0ELi3EEENS1_10collective14CollectiveConvINS1_47MainloopSm100TmaUmmaWarpSpecializedImplicitGemmILS5_0ELi8ELi3ELi1ELi2EN4cute5tupleIJNSA_1CILi1EEESD_SD_EEEEENSB_IJNSC_ILi64EEENSC_ILi128EEENSB_IJNSC_ILi32EEEEEEEEENS_10tfloat32_tESL_NSA_8TiledMMAINSA_8MMA_AtomIJNSA_17SM100_MMA_TF32_SSISL_SL_fLi64ELi128ELNSA_4UMMA5MajorE0ELSQ_0ELNSP_7ScaleInE0ELSR_0EEEEEENSA_6LayoutISE_NSB_IJNSC_ILi0EEESV_SV_EEEEENSB_IJNSA_10UnderscoreESY_SY_EEEEENS7_6detail27Sm100ImplicitGemmTileTraitsINSA_20SM90_TMA_LOAD_IM2COLENSA_14ComposedLayoutINSA_7SwizzleILi3ELi4ELi3EEENSA_18smem_ptr_flag_bitsILi32EEENSU_INSB_IJNSC_ILi8EEESI_EEENSB_IJSI_SD_EEEEEEEvEENS12_INSA_13SM90_TMA_LOADES1D_vEEEENS_8epilogue10collective18CollectiveEpilogueINS1I_23Sm100TmaWarpSpecializedILi4ELi2ELi16ELb1ELb0EEEJSK_NSB_IJNSU_ISG_SD_EENSU_ISI_SD_EEEEESL_NSB_IJNSB_IJllllEEESD_SV_EEESL_S1R_NS1I_6fusion15FusionCallbacksIS1M_NS1S_17LinearCombinationISL_fSL_fLNS_15FloatRoundStyleE2EEESK_S1P_JEEENSA_5SM1004TMEM4LOAD26SM100_TMEM_LOAD_16dp128b8xES13_S1D_NSA_17SM75_U32x4_LDSM_NENSA_21SM90_TMA_STORE_IM2COLES1D_NSA_17SM90_U32x4_STSM_NENSA_39AutoVectorizingCopyWithAssumedAlignmentILi128EEEEEEvvEEEEvNT_6ParamsE) ;  /* 0xffffff6402087950 */ /* 0x000fea0003c3ffff */
        .weak           $__internal_2_$__cuda_sm10x_tcgen05_guardrail_trap_unallocated_columns_being_dealloced
        .type           $__internal_2_$__cuda_sm10x_tcgen05_guardrail_trap_unallocated_columns_being_dealloced,@function
        .size           $__internal_2_$__cuda_sm10x_tcgen05_guardrail_trap_unallocated_columns_being_dealloced,(.L_x_178 - $__internal_2_$__cuda_sm10x_tcgen05_guardrail_trap_unallocated_columns_being_dealloced)
$__internal_2_$__cuda_sm10x_tcgen05_guardrail_trap_unallocated_columns_being_dealloced:
[----:B------:R-:W-:Y:S05]  /*9be0*/  BPT.TRAP 0x1 ;  /* 0x000000040000795c */ /* 0x000fea0000300000 */
[----:B------:R-:W-:-:S04]  /*9bf0*/  HFMA2 R3, -RZ, RZ, 0, 0 ;  /* 0x00000000ff037431 */ /* 0x000fc800000001ff */
[----:B------:R-:W-:Y:S05]  /*9c00*/  RET.REL.NODEC R2 `(_ZN7cutlass13device_kernelINS_4conv6kernel13ConvUniversalINS1_16ConvProblemShapeILNS1_8OperatorE0ELi3EEENS1_10collective14CollectiveConvINS1_47MainloopSm100TmaUmmaWarpSpecializedImplicitGemmILS5_0ELi8ELi3ELi1ELi2EN4cute5tupleIJNSA_1CILi1EEESD_SD_EEEEENSB_IJNSC_ILi64EEENSC_ILi128EEENSB_IJNSC_ILi32EEEEEEEEENS_10tfloat32_tESL_NSA_8TiledMMAINSA_8MMA_AtomIJNSA_17SM100_MMA_TF32_SSISL_SL_fLi64ELi128ELNSA_4UMMA5MajorE0ELSQ_0ELNSP_7ScaleInE0ELSR_0EEEEEENSA_6LayoutISE_NSB_IJNSC_ILi0EEESV_SV_EEEEENSB_IJNSA_10UnderscoreESY_SY_EEEEENS7_6detail27Sm100ImplicitGemmTileTraitsINSA_20SM90_TMA_LOAD_IM2COLENSA_14ComposedLayoutINSA_7SwizzleILi3ELi4ELi3EEENSA_18smem_ptr_flag_bitsILi32EEENSU_INSB_IJNSC_ILi8EEESI_EEENSB_IJSI_SD_EEEEEEEvEENS12_INSA_13SM90_TMA_LOADES1D_vEEEENS_8epilogue10collective18CollectiveEpilogueINS1I_23Sm100TmaWarpSpecializedILi4ELi2ELi16ELb1ELb0EEEJSK_NSB_IJNSU_ISG_SD_EENSU_ISI_SD_EEEEESL_NSB_IJNSB_IJllllEEESD_SV_EEESL_S1R_NS1I_6fusion15FusionCallbacksIS1M_NS1S_17LinearCombinationISL_fSL_fLNS_15FloatRoundStyleE2EEESK_S1P_JEEENSA_5SM1004TMEM4LOAD26SM100_TMEM_LOAD_16dp128b8xES13_S1D_NSA_17SM75_U32x4_LDSM_NENSA_21SM90_TMA_STORE_IM2COLES1D_NSA_17SM90_U32x4_STSM_NENSA_39AutoVectorizingCopyWithAssumedAlignmentILi128EEEEEEvvEEEEvNT_6ParamsE) ;  /* 0xffffff6002fc7950 */ /* 0x000fea0003c3ffff */
.L_x_177:
[----:B------:R-:W-:-:S00]  /*9c10*/  BRA `(.L_x_177) ;  /* 0xfffffffc00fc7947 */ /* 0x000fc0000383ffff */
[----:B------:R-:W-:-:S00]  /*9c20*/  NOP ;  /* 0x0000000000007918 */ /* 0x000fc00000000000 */
        /* <DEDUP_REMOVED lines=13> */
.L_x_178:


//--------------------- .nv.global.init           --------------------------
	.section	.nv.global.init,"aw",@progbits
.nv.global.init:
	.type		$str$29,@object
	.size		$str$29,($str$30 - $str$29)
$str$29:
        /*0000*/ 	.byte	0x28, 0x61, 0x64, 0x64, 0x72, 0x65, 0x73, 0x73, 0x20, 0x26, 0x20, 0x6d, 0x61, 0x73, 0x6b, 0x29
        /*0010*/ 	.byte	0x20, 0x3d, 0x3d, 0x20, 0x30, 0x00
	.type		$str$30,@object
	.size		$str$30,($str$28 - $str$30)
$str$30:
        /*0016*/ 	.byte	0x2f, 0x74, 0x6d, 0x70, 0x2f, 0x63, 0x75, 0x74, 0x6c, 0x61, 0x73, 0x73, 0x5f, 0x73, 0x77, 0x65
        /*0026*/ 	.byte	0x65, 0x70, 0x5f, 0x73, 0x72, 0x63, 0x2f, 0x69, 0x6e, 0x63, 0x6c, 0x75, 0x64, 0x65, 0x2f, 0x63
        /*0036*/ 	.byte	0x75, 0x74, 0x65, 0x2f, 0x70, 0x6f, 0x69, 0x6e, 0x74, 0x65, 0x72, 0x5f, 0x66, 0x6c, 0x61, 0x67
        /*0046*/ 	.byte	0x67, 0x65, 0x64, 0x2e, 0x68, 0x70, 0x70, 0x00
	.type		$str$28,@object
	.size		$str$28,($str$27 - $str$28)
$str$28:
        /*004e*/ 	.byte	0x2f, 0x74, 0x6d, 0x70, 0x2f, 0x63, 0x75, 0x74, 0x6c, 0x61, 0x73, 0x73, 0x5f, 0x73, 0x77, 0x65
        /*005e*/ 	.byte	0x65, 0x70, 0x5f, 0x73, 0x72, 0x63, 0x2f, 0x69, 0x6e, 0x63, 0x6c, 0x75, 0x64, 0x65, 0x2f, 0x63
        /*006e*/ 	.byte	0x75, 0x74, 0x65, 0x2f, 0x61, 0x74, 0x6f, 0x6d, 0x2f, 0x63, 0x6f, 0x70, 0x79, 0x5f, 0x74, 0x72
        /*007e*/ 	.byte	0x61, 0x69, 0x74, 0x73, 0x5f, 0x73, 0x6d, 0x31, 0x30, 0x30, 0x2e, 0x68, 0x70, 0x70, 0x00
	.type		$str$27,@object
	.size		$str$27,(__unnamed_1 - $str$27)
$str$27:
        /*008d*/ 	.byte	0x28, 0x28, 0x75, 0x69, 0x6e, 0x74, 0x33, 0x32, 0x5f, 0x74, 0x28, 0x74, 0x68, 0x72, 0x65, 0x61
        /*009d*/ 	.byte	0x64, 0x49, 0x64, 0x78, 0x2e, 0x78, 0x29, 0x20, 0x2f, 0x20, 0x33, 0x32, 0x29, 0x20, 0x25, 0x20
        /*00ad*/ 	.byte	0x34, 0x29, 0x20, 0x3d, 0x3d, 0x20, 0x28, 0x28, 0x28, 0x74, 0x6d, 0x65, 0x6d, 0x5f, 0x61, 0x64
        /*00bd*/ 	.byte	0x64, 0x72, 0x20, 0x3e, 0x3e, 0x20, 0x31, 0x36, 0x29, 0x20, 0x2f, 0x20, 0x33, 0x32, 0x29, 0x20
        /*00cd*/ 	.byte	0x25, 0x20, 0x34, 0x29, 0x00
	.type		__unnamed_1,@object
	.size		__unnamed_1,(__unnamed_2 - __unnamed_1)
__unnamed_1:
        /*00d2*/ 	.byte	0x61, 0x75, 0x74, 0x6f, 0x20, 0x63, 0x75, 0x74, 0x65, 0x3a, 0x3a, 0x61, 0x73, 0x5f, 0x70, 0x6f
        /* <DEDUP_REMOVED lines=24> */
        /*0262*/ 	.byte	0x30, 0x34, 0x38, 0x3e, 0x3e, 0x3e, 0x3e, 0x5d, 0x00
	.type		__unnamed_2,@object
	.size		__unnamed_2,(.L_2 - __unnamed_2)
__unnamed_2:
        /* <DEDUP_REMOVED lines=45> */
        /*053b*/ 	.byte	0x3e, 0x3e, 0x3e, 0x5d, 0x00
.L_2:


//--------------------- .nv.shared._ZN7cutlass13device_kernelINS_4conv6kernel13ConvUniversalINS1_16ConvProblemShapeILNS1_8OperatorE0ELi3EEENS1_10collective14CollectiveConvINS1_47MainloopSm100TmaUmmaWarpSpecializedImplicitGemmILS5_0ELi8ELi3ELi1ELi2EN4cute5tupleIJNSA_1CILi1EEESD_SD_EEEEENSB_IJNSC_ILi64EEENSC_ILi128EEENSB_IJNSC_ILi32EEEEEEEEENS_10tfloat32_tESL_NSA_8TiledMMAINSA_8MMA_AtomIJNSA_17SM100_MMA_TF32_SSISL_SL_fLi64ELi128ELNSA_4UMMA5MajorE0ELSQ_0ELNSP_7ScaleInE0ELSR_0EEEEEENSA_6LayoutISE_NSB_IJNSC_ILi0EEESV_SV_EEEEENSB_IJNSA_10UnderscoreESY_SY_EEEEENS7_6detail27Sm100ImplicitGemmTileTraitsINSA_20SM90_TMA_LOAD_IM2COLENSA_14ComposedLayoutINSA_7SwizzleILi3ELi4ELi3EEENSA_18smem_ptr_flag_bitsILi32EEENSU_INSB_IJNSC_ILi8EEESI_EEENSB_IJSI_SD_EEEEEEEvEENS12_INSA_13SM90_TMA_LOADES1D_vEEEENS_8epilogue10collective18CollectiveEpilogueINS1I_23Sm100TmaWarpSpecializedILi4ELi2ELi16ELb1ELb0EEEJSK_NSB_IJNSU_ISG_SD_EENSU_ISI_SD_EEEEESL_NSB_IJNSB_IJllllEEESD_SV_EEESL_S1R_NS1I_6fusion15FusionCallbacksIS1M_NS1S_17LinearCombinationISL_fSL_fLNS_15FloatRoundStyleE2EEESK_S1P_JEEENSA_5SM1004TMEM4LOAD26SM100_TMEM_LOAD_16dp128b8xES13_S1D_NSA_17SM75_U32x4_LDSM_NENSA_21SM90_TMA_STORE_IM2COLES1D_NSA_17SM90_U32x4_STSM_NENSA_39AutoVectorizingCopyWithAssumedAlignmentILi128EEEEEEvvEEEEvNT_6ParamsE --------------------------
	.section	.nv.shared._ZN7cutlass13device_kernelINS_4conv6kernel13ConvUniversalINS1_16ConvProblemShapeILNS1_8OperatorE0ELi3EEENS1_10collective14CollectiveConvINS1_47MainloopSm100TmaUmmaWarpSpecializedImplicitGemmILS5_0ELi8ELi3ELi1ELi2EN4cute5tupleIJNSA_1CILi1EEESD_SD_EEEEENSB_IJNSC_ILi64EEENSC_ILi128EEENSB_IJNSC_ILi32EEEEEEEEENS_10tfloat32_tESL_NSA_8TiledMMAINSA_8MMA_AtomIJNSA_17SM100_MMA_TF32_SSISL_SL_fLi64ELi128ELNSA_4UMMA5MajorE0ELSQ_0ELNSP_7ScaleInE0ELSR_0EEEEEENSA_6LayoutISE_NSB_IJNSC_ILi0EEESV_SV_EEEEENSB_IJNSA_10UnderscoreESY_SY_EEEEENS7_6detail27Sm100ImplicitGemmTileTraitsINSA_20SM90_TMA_LOAD_IM2COLENSA_14ComposedLayoutINSA_7SwizzleILi3ELi4ELi3EEENSA_18smem_ptr_flag_bitsILi32EEENSU_INSB_IJNSC_ILi8EEESI_EEENSB_IJSI_SD_EEEEEEEvEENS12_INSA_13SM90_TMA_LOADES1D_vEEEENS_8epilogue10collective18CollectiveEpilogueINS1I_23Sm100TmaWarpSpecializedILi4ELi2ELi16ELb1ELb0EEEJSK_NSB_IJNSU_ISG_SD_EENSU_ISI_SD_EEEEESL_NSB_IJNSB_IJllllEEESD_SV_EEESL_S1R_NS1I_6fusion15FusionCallbacksIS1M_NS1S_17LinearCombinationISL_fSL_fLNS_15FloatRoundStyleE2EEESK_S1P_JEEENSA_5SM1004TMEM4LOAD26SM100_TMEM_LOAD_16dp128b8xES13_S1D_NSA_17SM75_U32x4_LDSM_NENSA_21SM90_TMA_STORE_IM2COLES1D_NSA_17SM90_U32x4_STSM_NENSA_39AutoVectorizingCopyWithAssumedAlignmentILi128EEEEEEvvEEEEvNT_6ParamsE,"aw",@nobits
	.sectionflags	@""
	.align	16
	.zero		1024


//--------------------- .nv.shared.reserved.0     --------------------------
	.section	.nv.shared.reserved.0,"aw",@nobits
	.weak		__nv_reservedSMEM_offset_0_alias
	.size		__nv_reservedSMEM_offset_0_alias, 0, 64
	.other		__nv_reservedSMEM_offset_0_alias,@"STO_CUDA_RESERVED_SHARED STV_DEFAULT"
__nv_reservedSMEM_offset_0_alias:
	.zero		0
.nv.shared.reserved.0:
	.zero		64
	.weak		__nv_reservedSMEM_tcgen05_partition
	.type		__nv_reservedSMEM_tcgen05_partition,@object
	.size		__nv_reservedSMEM_tcgen05_partition,(.L_0 - __nv_reservedSMEM_tcgen05_partition)
__nv_reservedSMEM_tcgen05_partition:
	.zero		32
.L_0:


//--------------------- .nv.global                --------------------------
	.section	.nv.global,"aw",@nobits
.nv.global:
	.type		_ZN39_INTERNAL_51969d4b_4_k_cu_5d16af3e_31434cute1_E,@object
	.size		_ZN39_INTERNAL_51969d4b_4_k_cu_5d16af3e_31434cute1_E,(_ZN39_INTERNAL_51969d4b_4_k_cu_5d16af3e_31434cuda3std3__45__cpo6cbeginE - _ZN39_INTERNAL_51969d4b_4_k_cu_5d16af3e_31434cute1_E)
_ZN39_INTERNAL_51969d4b_4_k_cu_5d16af3e_31434cute1_E:
	.zero		1
	.type		_ZN39_INTERNAL_51969d4b_4_k_cu_5d16af3e_31434cuda3std3__45__cpo6cbeginE,@object
	.size		_ZN39_INTERNAL_51969d4b_4_k_cu_5d16af3e_31434cuda3std3__45__cpo6cbeginE,(_ZN39_INTERNAL_51969d4b_4_k_cu_5d16af3e_31434cuda3std3__48in_placeE - _ZN39_INTERNAL_51969d4b_4_k_cu_5d16af3e_31434cuda3std3__45__cpo6cbeginE)
_ZN39_INTERNAL_51969d4b_4_k_cu_5d16af3e_31434cuda3std3__45__cpo6cbeginE:
	.zero		1
	.type		_ZN39_INTERNAL_51969d4b_4_k_cu_5d16af3e_31434cuda3std3__48in_placeE,@object
	.size		_ZN39_INTERNAL_51969d4b_4_k_cu_5d16af3e_31434cuda3std3__48in_placeE,(_ZN39_INTERNAL_51969d4b_4_k_cu_5d16af3e_31434cuda3std6ranges3__45__cpo9iter_moveE - _ZN39_INTERNAL_51969d4b_4_k_cu_5d16af3e_31434cuda3std3__48in_placeE)
_ZN39_INTERNAL_51969d4b_4_k_cu_5d16af3e_31434cuda3std3__48in_placeE:
	.zero		1
	.type		_ZN39_INTERNAL_51969d4b_4_k_cu_5d16af3e_31434cuda3std6ranges3__45__cpo9iter_moveE,@object
	.size		_ZN39_INTERNAL_51969d4b_4_k_cu_5d16af3e_31434cuda3std6ranges3__45__cpo9iter_moveE,(_ZN39_INTERNAL_51969d4b_4_k_cu_5d16af3e_31434cuda3std3__45__cpo5beginE - _ZN39_INTERNAL_51969d4b_4_k_cu_5d16af3e_31434cuda3std6ranges3__45__cpo9iter_moveE)
_ZN39_INTERNAL_51969d4b_4_k_cu_5d16af3e_31434cuda3std6ranges3__45__cpo9iter_moveE:
	.zero		1
	.type		_ZN39_INTERNAL_51969d4b_4_k_cu_5d16af3e_31434cuda3std3__45__cpo5beginE,@object
	.size		_ZN39_INTERNAL_51969d4b_4_k_cu_5d16af3e_31434cuda3std3__45__cpo5beginE,(_ZN39_INTERNAL_51969d4b_4_k_cu_5d16af3e_31434cuda3std3__441_GLOBAL__N__51969d4b_4_k_cu_5d16af3e_31436ignoreE - _ZN39_INTERNAL_51969d4b_4_k_cu_5d16af3e_31434cuda3std3__45__cpo5beginE)
_ZN39_INTERNAL_51969d4b_4_k_cu_5d16af3e_31434cuda3std3__45__cpo5beginE:
	.zero		1
	.type		_ZN39_INTERNAL_51969d4b_4_k_cu_5d16af3e_31434cuda3std3__441_GLOBAL__N__51969d4b_4_k_cu_5d16af3e_31436ignoreE,@object
	.size		_ZN39_INTERNAL_51969d4b_4_k_cu_5d16af3e_31434cuda3std3__441_GLOBAL__N__51969d4b_4_k_cu_5d16af3e_31436ignoreE,(_ZN39_INTERNAL_51969d4b_4_k_cu_5d16af3e_31434cute7productE - _ZN39_INTERNAL_51969d4b_4_k_cu_5d16af3e_31434cuda3std3__441_GLOBAL__N__51969d4b_4_k_cu_5d16af3e_31436ignoreE)
_ZN39_INTERNAL_51969d4b_4_k_cu_5d16af3e_31434cuda3std3__441_GLOBAL__N__51969d4b_4_k_cu_5d16af3e_31436ignoreE:
	.zero		1
	.type		_ZN39_INTERNAL_51969d4b_4_k_cu_5d16af3e_31434cute7productE,@object
	.size		_ZN39_INTERNAL_51969d4b_4_k_cu_5d16af3e_31434cute7productE,(_ZN39_INTERNAL_51969d4b_4_k_cu_5d16af3e_31434cuda3std3__45__cpo3endE - _ZN39_INTERNAL_51969d4b_4_k_cu_5d16af3e_31434cute7productE)
_ZN39_INTERNAL_51969d4b_4_k_cu_5d16af3e_31434cute7productE:
	.zero		1
	.type		_ZN39_INTERNAL_51969d4b_4_k_cu_5d16af3e_31434cuda3std3__45__cpo3endE,@object
	.size		_ZN39_INTERNAL_51969d4b_4_k_cu_5d16af3e_31434cuda3std3__45__cpo3endE,(_ZN39_INTERNAL_51969d4b_4_k_cu_5d16af3e_31434cuda3std3__419piecewise_constructE - _ZN39_INTERNAL_51969d4b_4_k_cu_5d16af3e_31434cuda3std3__45__cpo3endE)
_ZN39_INTERNAL_51969d4b_4_k_cu_5d16af3e_31434cuda3std3__45__cpo3endE:
	.zero		1
	.type		_ZN39_INTERNAL_51969d4b_4_k_cu_5d16af3e_31434cuda3std3__419piecewise_constructE,@object
	.size		_ZN39_INTERNAL_51969d4b_4_k_cu_5d16af3e_31434cuda3std3__419piecewise_constructE,(_ZN39_INTERNAL_51969d4b_4_k_cu_5d16af3e_31434cuda3std3__45__cpo4cendE - _ZN39_INTERNAL_51969d4b_4_k_cu_5d16af3e_31434cuda3std3__419piecewise_constructE)
_ZN39_INTERNAL_51969d4b_4_k_cu_5d16af3e_31434cuda3std3__419piecewise_constructE:
	.zero		1
	.type		_ZN39_INTERNAL_51969d4b_4_k_cu_5d16af3e_31434cuda3std3__45__cpo4cendE,@object
	.size		_ZN39_INTERNAL_51969d4b_4_k_cu_5d16af3e_31434cuda3std3__45__cpo4cendE,(_ZN39_INTERNAL_51969d4b_4_k_cu_5d16af3e_31434cuda3std6ranges3__45__cpo4swapE - _ZN39_INTERNAL_51969d4b_4_k_cu_5d16af3e_31434cuda3std3__45__cpo4cendE)
_ZN39_INTERNAL_51969d4b_4_k_cu_5d16af3e_31434cuda3std3__45__cpo4cendE:
	.zero		1
	.type		_ZN39_INTERNAL_51969d4b_4_k_cu_5d16af3e_31434cuda3std6ranges3__45__cpo4swapE,@object
	.size		_ZN39_INTERNAL_51969d4b_4_k_cu_5d16af3e_31434cuda3std6ranges3__45__cpo4swapE,(.L_10 - _ZN39_INTERNAL_51969d4b_4_k_cu_5d16af3e_31434cuda3std6ranges3__45__cpo4swapE)
_ZN39_INTERNAL_51969d4b_4_k_cu_5d16af3e_31434cuda3std6ranges3__45__cpo4swapE:
	.zero		1
.L_10:


//--------------------- .nv.constant0._ZN7cutlass13device_kernelINS_4conv6kernel13ConvUniversalINS1_16ConvProblemShapeILNS1_8OperatorE0ELi3EEENS1_10collective14CollectiveConvINS1_47MainloopSm100TmaUmmaWarpSpecializedImplicitGemmILS5_0ELi8ELi3ELi1ELi2EN4cute5tupleIJNSA_1CILi1EEESD_SD_EEEEENSB_IJNSC_ILi64EEENSC_ILi128EEENSB_IJNSC_ILi32EEEEEEEEENS_10tfloat32_tESL_NSA_8TiledMMAINSA_8MMA_AtomIJNSA_17SM100_MMA_TF32_SSISL_SL_fLi64ELi128ELNSA_4UMMA5MajorE0ELSQ_0ELNSP_7ScaleInE0ELSR_0EEEEEENSA_6LayoutISE_NSB_IJNSC_ILi0EEESV_SV_EEEEENSB_IJNSA_10UnderscoreESY_SY_EEEEENS7_6detail27Sm100ImplicitGemmTileTraitsINSA_20SM90_TMA_LOAD_IM2COLENSA_14ComposedLayoutINSA_7SwizzleILi3ELi4ELi3EEENSA_18smem_ptr_flag_bitsILi32EEENSU_INSB_IJNSC_ILi8EEESI_EEENSB_IJSI_SD_EEEEEEEvEENS12_INSA_13SM90_TMA_LOADES1D_vEEEENS_8epilogue10collective18CollectiveEpilogueINS1I_23Sm100TmaWarpSpecializedILi4ELi2ELi16ELb1ELb0EEEJSK_NSB_IJNSU_ISG_SD_EENSU_ISI_SD_EEEEESL_NSB_IJNSB_IJllllEEESD_SV_EEESL_S1R_NS1I_6fusion15FusionCallbacksIS1M_NS1S_17LinearCombinationISL_fSL_fLNS_15FloatRoundStyleE2EEESK_S1P_JEEENSA_5SM1004TMEM4LOAD26SM100_TMEM_LOAD_16dp128b8xES13_S1D_NSA_17SM75_U32x4_LDSM_NENSA_21SM90_TMA_STORE_IM2COLES1D_NSA_17SM90_U32x4_STSM_NENSA_39AutoVectorizingCopyWithAssumedAlignmentILi128EEEEEEvvEEEEvNT_6ParamsE --------------------------
	.section	.nv.constant0._ZN7cutlass13device_kernelINS_4conv6kernel13ConvUniversalINS1_16ConvProblemShapeILNS1_8OperatorE0ELi3EEENS1_10collective14CollectiveConvINS1_47MainloopSm100TmaUmmaWarpSpecializedImplicitGemmILS5_0ELi8ELi3ELi1ELi2EN4cute5tupleIJNSA_1CILi1EEESD_SD_EEEEENSB_IJNSC_ILi64EEENSC_ILi128EEENSB_IJNSC_ILi32EEEEEEEEENS_10tfloat32_tESL_NSA_8TiledMMAINSA_8MMA_AtomIJNSA_17SM100_MMA_TF32_SSISL_SL_fLi64ELi128ELNSA_4UMMA5MajorE0ELSQ_0ELNSP_7ScaleInE0ELSR_0EEEEEENSA_6LayoutISE_NSB_IJNSC_ILi0EEESV_SV_EEEEENSB_IJNSA_10UnderscoreESY_SY_EEEEENS7_6detail27Sm100ImplicitGemmTileTraitsINSA_20SM90_TMA_LOAD_IM2COLENSA_14ComposedLayoutINSA_7SwizzleILi3ELi4ELi3EEENSA_18smem_ptr_flag_bitsILi32EEENSU_INSB_IJNSC_ILi8EEESI_EEENSB_IJSI_SD_EEEEEEEvEENS12_INSA_13SM90_TMA_LOADES1D_vEEEENS_8epilogue10collective18CollectiveEpilogueINS1I_23Sm100TmaWarpSpecializedILi4ELi2ELi16ELb1ELb0EEEJSK_NSB_IJNSU_ISG_SD_EENSU_ISI_SD_EEEEESL_NSB_IJNSB_IJllllEEESD_SV_EEESL_S1R_NS1I_6fusion15FusionCallbacksIS1M_NS1S_17LinearCombinationISL_fSL_fLNS_15FloatRoundStyleE2EEESK_S1P_JEEENSA_5SM1004TMEM4LOAD26SM100_TMEM_LOAD_16dp128b8xES13_S1D_NSA_17SM75_U32x4_LDSM_NENSA_21SM90_TMA_STORE_IM2COLES1D_NSA_17SM90_U32x4_STSM_NENSA_39AutoVectorizingCopyWithAssumedAlignmentILi128EEEEEEvvEEEEvNT_6ParamsE,"a",@progbits
	.sectionflags	@""
	.align	4
.nv.constant0._ZN7cutlass13device_kernelINS_4conv6kernel13ConvUniversalINS1_16ConvProblemShapeILNS1_8OperatorE0ELi3EEENS1_10collective14CollectiveConvINS1_47MainloopSm100TmaUmmaWarpSpecializedImplicitGemmILS5_0ELi8ELi3ELi1ELi2EN4cute5tupleIJNSA_1CILi1EEESD_SD_EEEEENSB_IJNSC_ILi64EEENSC_ILi128EEENSB_IJNSC_ILi32EEEEEEEEENS_10tfloat32_tESL_NSA_8TiledMMAINSA_8MMA_AtomIJNSA_17SM100_MMA_TF32_SSISL_SL_fLi64ELi128ELNSA_4UMMA5MajorE0ELSQ_0ELNSP_7ScaleInE0ELSR_0EEEEEENSA_6LayoutISE_NSB_IJNSC_ILi0EEESV_SV_EEEEENSB_IJNSA_10UnderscoreESY_SY_EEEEENS7_6detail27Sm100ImplicitGemmTileTraitsINSA_20SM90_TMA_LOAD_IM2COLENSA_14ComposedLayoutINSA_7SwizzleILi3ELi4ELi3EEENSA_18smem_ptr_flag_bitsILi32EEENSU_INSB_IJNSC_ILi8EEESI_EEENSB_IJSI_SD_EEEEEEEvEENS12_INSA_13SM90_TMA_LOADES1D_vEEEENS_8epilogue10collective18CollectiveEpilogueINS1I_23Sm100TmaWarpSpecializedILi4ELi2ELi16ELb1ELb0EEEJSK_NSB_IJNSU_ISG_SD_EENSU_ISI_SD_EEEEESL_NSB_IJNSB_IJllllEEESD_SV_EEESL_S1R_NS1I_6fusion15FusionCallbacksIS1M_NS1S_17LinearCombinationISL_fSL_fLNS_15FloatRoundStyleE2EEESK_S1P_JEEENSA_5SM1004TMEM4LOAD26SM100_TMEM_LOAD_16dp128b8xES13_S1D_NSA_17SM75_U32x4_LDSM_NENSA_21SM90_TMA_STORE_IM2COLES1D_NSA_17SM90_U32x4_STSM_NENSA_39AutoVectorizingCopyWithAssumedAlignmentILi128EEEEEEvvEEEEvNT_6ParamsE:
	.zero		3200


//--------------------- SYMBOLS --------------------------

	.type		.nv.reservedSmem.offset0,@object
	.size		.nv.reservedSmem.offset0,0x4
	.type		.nv.reservedSmem.cap,@object
	.size		.nv.reservedSmem.cap,0x4
	.type		__assertfail,@function
